def gluon_wgmma(
    a_ptr,
    b_ptr,
    c_ptr,
    M,
    N,
    K,
    stride_am,
    stride_bk,
    stride_cm,
    BLOCK_M: gl.constexpr,
    BLOCK_N: gl.constexpr,
    BLOCK_K: gl.constexpr,
    DTYPE: gl.constexpr,
    A_LAYOUT: gl.constexpr,
    B_LAYOUT: gl.constexpr,
    C_LAYOUT: gl.constexpr,
    B_SHAPE: gl.constexpr,
    TRANS_B: gl.constexpr,
    NUM_BUFFERS: gl.constexpr,
    NUM_WARPS: gl.constexpr,
):
    a_desc = tma.make_tensor_descriptor(
        a_ptr, [M, K], [stride_am, 1], [BLOCK_M, BLOCK_K], A_LAYOUT
    )
    b_desc = tma.make_tensor_descriptor(
        b_ptr,
        [N, K] if TRANS_B else [K, N],
        [stride_bk, 1],
        B_SHAPE,
        B_LAYOUT,
    )
    c_desc = tma.make_tensor_descriptor(
        c_ptr, [M, N], [stride_cm, 1], [BLOCK_M, BLOCK_N], C_LAYOUT
    )

    a_bufs = gl.allocate_shared_memory(
        DTYPE, [NUM_BUFFERS, BLOCK_M, BLOCK_K], A_LAYOUT
    )
    b_bufs = gl.allocate_shared_memory(DTYPE, [NUM_BUFFERS] + B_SHAPE, B_LAYOUT)

    pid_m = gl.program_id(0)
    pid_n = gl.program_id(1)
    off_m = pid_m * BLOCK_M
    off_n = pid_n * BLOCK_N

    mma_layout: gl.constexpr = pick_wgmma_layout(DTYPE, BLOCK_M, BLOCK_N, NUM_WARPS)
    acc = warpgroup_mma_init(
        gl.zeros((BLOCK_M, BLOCK_N), dtype=gl.float32, layout=mma_layout)
    )

    bars = gl.allocate_shared_memory(
        gl.int64, [NUM_BUFFERS, 1], mbarrier.MBarrierLayout()
    )
    for i in gl.static_range(NUM_BUFFERS):
        mbarrier.init(bars.index(i), count=1)
    idx = 0
    phase = 0

    for k in range(0, K, BLOCK_K):
        a = a_bufs.index(idx)
        b = b_bufs.index(idx)
        bar = bars.index(idx)
        mbarrier.expect(bar, a_desc.block_type.nbytes + b_desc.block_type.nbytes)
        tma.async_copy_global_to_shared(a_desc, [off_m, k], bar, a)
        tma.async_copy_global_to_shared(
            b_desc, [off_n, k] if TRANS_B else [k, off_n], bar, b
        )
        mbarrier.wait(bar, phase=phase)

        if TRANS_B:
            b = b.permute((1, 0))
        acc = warpgroup_mma_wait(num_outstanding=0, deps=(acc,))
        acc = warpgroup_mma(a, b, acc, is_async=True)

        idx += 1
        if idx == NUM_BUFFERS:
            idx = 0
            phase ^= 1

    acc = warpgroup_mma_wait(num_outstanding=0, deps=(acc,))
    for i in gl.static_range(NUM_BUFFERS):
        mbarrier.invalidate(bars.index(i))

    c_smem = gl.allocate_shared_memory(DTYPE, [BLOCK_M, BLOCK_N], C_LAYOUT)
    c_smem.store(acc.to(DTYPE))
    fence_async_shared()
    tma.async_copy_shared_to_global(c_desc, [off_m, off_n], c_smem)
    tma.store_wait(pendings=0)

# config = {"BLOCK_K": 64, "BLOCK_M": 256, "BLOCK_N": 128, "arch": "sm_90", "dtype": "fp8e4m3", "num_buffers": 2, "num_warps": 4, "trans_b": 1}
# arch = sm_90


// ===== COMPILED SASS (sm_90a) =====

	.target	sm_90a

	.elftype	@"ET_EXEC"


//--------------------- .note.nv.tkinfo           --------------------------
	.section	.note.nv.tkinfo,"",@"SHT_NOTE"
	.sectionflags	@"SHF_NOTE_NV_TKINFO"
	.tkinfo
        /*0018*/ 	.word	0x00000002
        /*0030*/ 	.string	""
        /*0030*/ 	.string	"ptxas"
        /*0030*/ 	.string	"Cuda compilation tools, release 13.0, V13.0.88"
        /*0030*/ 	.string	"Build cuda_13.0.r13.0/compiler.36424714_0"
        /*0030*/ 	.string	"-v  -suppress-debug-info  -lineinfo  -arch sm_90a "



//--------------------- .note.nv.cuinfo           --------------------------
	.section	.note.nv.cuinfo,"",@"SHT_NOTE"
	.sectionflags	@"SHF_NOTE_NV_CUINFO"
        /*0018*/ 	.short	0x0002
        /*001a*/ 	.short	0x005a
        /*001c*/ 	.short	0x0082
	.zero		2


//--------------------- .nv.info                  --------------------------
	.section	.nv.info,"",@"SHT_CUDA_INFO"
	.align	4


	//----- nvinfo : EIATTR_REGCOUNT
	.align		4
        /*0000*/ 	.byte	0x04, 0x2f
        /*0002*/ 	.short	(.L_1 - .L_0)
	.align		4
.L_0:
        /*0004*/ 	.word	index@(gluon_wgmma)
        /*0008*/ 	.word	0x000000ff


	//----- nvinfo : EIATTR_FRAME_SIZE
	.align		4
.L_1:
        /*000c*/ 	.byte	0x04, 0x11
        /*000e*/ 	.short	(.L_3 - .L_2)
	.align		4
.L_2:
        /*0010*/ 	.word	index@(gluon_wgmma)
        /*0014*/ 	.word	0x00000200


	//----- nvinfo : EIATTR_MIN_STACK_SIZE
	.align		4
.L_3:
        /*0018*/ 	.byte	0x04, 0x12
        /*001a*/ 	.short	(.L_5 - .L_4)
	.align		4
.L_4:
        /*001c*/ 	.word	index@(gluon_wgmma)
        /*0020*/ 	.word	0x00000200
.L_5:


//--------------------- .nv.compat                --------------------------
	.section	.nv.compat,"",@"SHT_CUDA_COMPAT_INFO"
	.align	4
        /*0000*/ 	.byte	0x02, 0x09, 0x01, 0x00, 0x02, 0x02, 0x04, 0x00, 0x02, 0x05, 0x05, 0x00, 0x03, 0x07, 0x01, 0x01
        /*0010*/ 	.byte	0x02, 0x03, 0x03, 0x00, 0x02, 0x06, 0x01, 0x00, 0x04, 0x0b, 0x08, 0x00, 0x00, 0x00, 0x00, 0x00
        /*0020*/ 	.byte	0x00, 0x00, 0x00, 0x00


//--------------------- .nv.info.gluon_wgmma      --------------------------
	.section	.nv.info.gluon_wgmma,"",@"SHT_CUDA_INFO"
	.sectionflags	@""
	.align	4


	//----- nvinfo : EIATTR_CUDA_API_VERSION
	.align		4
        /*0000*/ 	.byte	0x04, 0x37
        /*0002*/ 	.short	(.L_7 - .L_6)
.L_6:
        /*0004*/ 	.word	0x00000082


	//----- nvinfo : EIATTR_KPARAM_INFO
	.align		4
.L_7:
        /*0008*/ 	.byte	0x04, 0x17
        /*000a*/ 	.short	(.L_9 - .L_8)
.L_8:
        /*000c*/ 	.word	0x00000000
        /*0010*/ 	.short	0x000a
        /*0012*/ 	.short	0x0048
        /*0014*/ 	.byte	0x00, 0xf4, 0x21, 0x00


	//----- nvinfo : EIATTR_KPARAM_INFO
	.align		4
.L_9:
        /*0018*/ 	.byte	0x04, 0x17
        /*001a*/ 	.short	(.L_11 - .L_10)
.L_10:
        /*001c*/ 	.word	0x00000000
        /*0020*/ 	.short	0x0009
        /*0022*/ 	.short	0x0040
        /*0024*/ 	.byte	0x00, 0xf4, 0x21, 0x00


	//----- nvinfo : EIATTR_KPARAM_INFO
	.align		4
.L_11:
        /*0028*/ 	.byte	0x04, 0x17
        /*002a*/ 	.short	(.L_13 - .L_12)
.L_12:
        /*002c*/ 	.word	0x00000000
        /*0030*/ 	.short	0x0008
        /*0032*/ 	.short	0x0038
        /*0034*/ 	.byte	0x00, 0xf0, 0x21, 0x00


	//----- nvinfo : EIATTR_KPARAM_INFO
	.align		4
.L_13:
        /*0038*/ 	.byte	0x04, 0x17
        /*003a*/ 	.short	(.L_15 - .L_14)
.L_14:
        /*003c*/ 	.word	0x00000000
        /*0040*/ 	.short	0x0007
        /*0042*/ 	.short	0x0030
        /*0044*/ 	.byte	0x00, 0xf0, 0x21, 0x00


	//----- nvinfo : EIATTR_KPARAM_INFO
	.align		4
.L_15:
        /*0048*/ 	.byte	0x04, 0x17
        /*004a*/ 	.short	(.L_17 - .L_16)
.L_16:
        /*004c*/ 	.word	0x00000000
        /*0050*/ 	.short	0x0006
        /*0052*/ 	.short	0x0028
        /*0054*/ 	.byte	0x00, 0xf0, 0x21, 0x00


	//----- nvinfo : EIATTR_KPARAM_INFO
	.align		4
.L_17:
        /*0058*/ 	.byte	0x04, 0x17
        /*005a*/ 	.short	(.L_19 - .L_18)
.L_18:
        /*005c*/ 	.word	0x00000000
        /*0060*/ 	.short	0x0005
        /*0062*/ 	.short	0x0020
        /*0064*/ 	.byte	0x00, 0xf0, 0x11, 0x00


	//----- nvinfo : EIATTR_KPARAM_INFO
	.align		4
.L_19:
        /*0068*/ 	.byte	0x04, 0x17
        /*006a*/ 	.short	(.L_21 - .L_20)
.L_20:
        /*006c*/ 	.word	0x00000000
        /*0070*/ 	.short	0x0004
        /*0072*/ 	.short	0x001c
        /*0074*/ 	.byte	0x00, 0xf0, 0x11, 0x00


	//----- nvinfo : EIATTR_KPARAM_INFO
	.align		4
.L_21:
        /*0078*/ 	.byte	0x04, 0x17
        /*007a*/ 	.short	(.L_23 - .L_22)
.L_22:
        /*007c*/ 	.word	0x00000000
        /*0080*/ 	.short	0x0003
        /*0082*/ 	.short	0x0018
        /*0084*/ 	.byte	0x00, 0xf0, 0x11, 0x00


	//----- nvinfo : EIATTR_KPARAM_INFO
	.align		4
.L_23:
        /*0088*/ 	.byte	0x04, 0x17
        /*008a*/ 	.short	(.L_25 - .L_24)
.L_24:
        /*008c*/ 	.word	0x00000000
        /*0090*/ 	.short	0x0002
        /*0092*/ 	.short	0x0010
        /*0094*/ 	.byte	0x00, 0xf4, 0x21, 0x00


	//----- nvinfo : EIATTR_KPARAM_INFO
	.align		4
.L_25:
        /*0098*/ 	.byte	0x04, 0x17
        /*009a*/ 	.short	(.L_27 - .L_26)
.L_26:
        /*009c*/ 	.word	0x00000000
        /*00a0*/ 	.short	0x0001
        /*00a2*/ 	.short	0x0008
        /*00a4*/ 	.byte	0x00, 0xf4, 0x21, 0x00


	//----- nvinfo : EIATTR_KPARAM_INFO
	.align		4
.L_27:
        /*00a8*/ 	.byte	0x04, 0x17
        /*00aa*/ 	.short	(.L_29 - .L_28)
.L_28:
        /*00ac*/ 	.word	0x00000000
        /*00b0*/ 	.short	0x0000
        /*00b2*/ 	.short	0x0000
        /*00b4*/ 	.byte	0x00, 0xf4, 0x21, 0x00


	//----- nvinfo : EIATTR_SPARSE_MMA_MASK
	.align		4
.L_29:
        /*00b8*/ 	.byte	0x03, 0x50
        /*00ba*/ 	.short	0x0000


	//----- nvinfo : EIATTR_MAXREG_COUNT
	.align		4
        /*00bc*/ 	.byte	0x03, 0x1b
        /*00be*/ 	.short	0x00ff


	//----- nvinfo : EIATTR_NUM_BARRIERS
	.align		4
        /*00c0*/ 	.byte	0x02, 0x4c
        /*00c2*/ 	.byte	0x01
	.zero		1


	//----- nvinfo : EIATTR_ANNOTATIONS
	.align		4
        /*00c4*/ 	.byte	0x04, 0x55
        /*00c6*/ 	.short	(.L_31 - .L_30)


	//   ....[0]....
.L_30:
        /*00c8*/ 	.word	0x00000001
        /*00cc*/ 	.byte	0xa0, 0x10, 0x00, 0x00, 0x01, 0x00, 0x00, 0x00, 0xe0, 0x10, 0x00, 0x00, 0x01, 0x00, 0x00, 0x00
        /* <DEDUP_REMOVED lines=162> */
        /*0afc*/ 	.byte	0xd0, 0x39, 0x00, 0x00, 0x01, 0x00, 0x00, 0x00, 0xf0, 0x39, 0x00, 0x00


	//----- nvinfo : EIATTR_MERCURY_ISA_VERSION
	.align		4
.L_31:
        /*0b08*/ 	.byte	0x03, 0x5f
        /*0b0a*/ 	.short	0x0101


	//----- nvinfo : EIATTR_INT_WARP_WIDE_INSTR_OFFSETS
	.align		4
        /*0b0c*/ 	.byte	0x04, 0x31
        /*0b0e*/ 	.short	(.L_33 - .L_32)


	//   ....[0]....
.L_32:
        /*0b10*/ 	.word	0x00001b60


	//   ....[1]....
        /*0b14*/ 	.word	0x00001b80


	//   ....[2]....
        /*0b18*/ 	.word	0x00001c30


	//   ....[3]....
        /*0b1c*/ 	.word	0x000027d0


	//   ....[4]....
        /*0b20*/ 	.word	0x000027e0


	//   ....[5]....
        /*0b24*/ 	.word	0x00002850


	//   ....[6]....
        /*0b28*/ 	.word	0x00002860


	//   ....[7]....
        /*0b2c*/ 	.word	0x00004300


	//   ....[8]....
        /*0b30*/ 	.word	0x00004310


	//----- nvinfo : EIATTR_COOP_GROUP_MASK_REGIDS
	.align		4
.L_33:
        /*0b34*/ 	.byte	0x04, 0x29
        /*0b36*/ 	.short	(.L_35 - .L_34)


	//   ....[0]....
.L_34:
        /*0b38*/ 	.word	0xffffffff


	//   ....[1]....
        /*0b3c*/ 	.word	0xffffffff


	//   ....[2]....
        /*0b40*/ 	.word	0xffffffff


	//----- nvinfo : EIATTR_COOP_GROUP_INSTR_OFFSETS
	.align		4
.L_35:
        /*0b44*/ 	.byte	0x04, 0x28
        /*0b46*/ 	.short	(.L_37 - .L_36)


	//   ....[0]....
.L_36:
        /*0b48*/ 	.word	0x00000150


	//   ....[1]....
        /*0b4c*/ 	.word	0x000006f0


	//   ....[2]....
        /*0b50*/ 	.word	0x00000cc0


	//----- nvinfo : EIATTR_MBARRIER_INSTR_OFFSETS
	.align		4
.L_37:
        /*0b54*/ 	.byte	0x04, 0x39
        /*0b56*/ 	.short	(.L_39 - .L_38)


	//   ....[0]....
.L_38:
        /*0b58*/ 	.word	0x00001cc0
        /*0b5c*/ 	.word	0x000000ff
        /*0b60*/ 	.word	0x0000c000
        /*0b64*/ 	.short	0x0100
        /*0b66*/ 	.byte	0x14
	.zero		1


	//   ....[1]....
        /*0b68*/ 	.word	0x00001ce0
        /*0b6c*/ 	.word	0x000000ff
        /*0b70*/ 	.word	0x0000c008
        /*0b74*/ 	.short	0x0100
        /*0b76*/ 	.byte	0x14
	.zero		1


	//   ....[2]....
        /*0b78*/ 	.word	0x00002910
        /*0b7c*/ 	.word	0x000000ff
        /*0b80*/ 	.word	0x0000c000
        /*0b84*/ 	.short	0x010a
        /*0b86*/ 	.byte	0x12
	.zero		1


	//   ....[3]....
        /*0b88*/ 	.word	0x00003520
        /*0b8c*/ 	.word	0x000000ff
        /*0b90*/ 	.word	0x0000c000
        /*0b94*/ 	.short	0x0108
        /*0b96*/ 	.byte	0x14
	.zero		1


	//   ....[4]....
        /*0b98*/ 	.word	0x000035d0
        /*0b9c*/ 	.word	0x000000ff
        /*0ba0*/ 	.word	0x0000c008
        /*0ba4*/ 	.short	0x0108
        /*0ba6*/ 	.byte	0x14
	.zero		1


	//   ....[5]....
        /*0ba8*/ 	.word	0x00004b90
        /*0bac*/ 	.word	0x000000ff
        /*0bb0*/ 	.word	0x0000c000
        /*0bb4*/ 	.short	0x010a
        /*0bb6*/ 	.byte	0x12
	.zero		1


	//----- nvinfo : EIATTR_NUM_MBARRIERS
	.align		4
.L_39:
        /*0bb8*/ 	.byte	0x03, 0x38
        /*0bba*/ 	.short	0x0002


	//----- nvinfo : EIATTR_EXIT_INSTR_OFFSETS
	.align		4
        /*0bbc*/ 	.byte	0x04, 0x1c
        /*0bbe*/ 	.short	(.L_41 - .L_40)


	//   ....[0]....
.L_40:
        /*0bc0*/ 	.word	0x00004b80


	//----- nvinfo : EIATTR_REQNTID
	.align		4
.L_41:
        /*0bc4*/ 	.byte	0x04, 0x10
        /*0bc6*/ 	.short	(.L_43 - .L_42)
.L_42:
        /*0bc8*/ 	.word	0x00000080
        /*0bcc*/ 	.word	0x00000001
        /*0bd0*/ 	.word	0x00000001


	//----- nvinfo : EIATTR_CRS_STACK_SIZE
	.align		4
.L_43:
        /*0bd4*/ 	.byte	0x04, 0x1e
        /*0bd6*/ 	.short	(.L_45 - .L_44)
.L_44:
        /*0bd8*/ 	.word	0x00000000


	//----- nvinfo : EIATTR_CBANK_PARAM_SIZE
	.align		4
.L_45:
        /*0bdc*/ 	.byte	0x03, 0x19
        /*0bde*/ 	.short	0x0050


	//----- nvinfo : EIATTR_PARAM_CBANK
	.align		4
        /*0be0*/ 	.byte	0x04, 0x0a
        /*0be2*/ 	.short	(.L_47 - .L_46)
	.align		4
.L_46:
        /*0be4*/ 	.word	index@(.nv.constant0.gluon_wgmma)
        /*0be8*/ 	.short	0x0210
        /*0bea*/ 	.short	0x0050


	//----- nvinfo : EIATTR_SW_WAR
	.align		4
.L_47:
        /*0bec*/ 	.byte	0x04, 0x36
        /*0bee*/ 	.short	(.L_49 - .L_48)
.L_48:
        /*0bf0*/ 	.word	0x00000008
.L_49:


//--------------------- .nv.callgraph             --------------------------
	.section	.nv.callgraph,"",@"SHT_CUDA_CALLGRAPH"
	.align	4
	.sectionentsize	8
	.align		4
        /*0000*/ 	.word	0x00000000
	.align		4
        /*0004*/ 	.word	0xffffffff
	.align		4
        /*0008*/ 	.word	0x00000000
	.align		4
        /*000c*/ 	.word	0xfffffffe
	.align		4
        /*0010*/ 	.word	0x00000000
	.align		4
        /*0014*/ 	.word	0xfffffffd
	.align		4
        /*0018*/ 	.word	0x00000000
	.align		4
        /*001c*/ 	.word	0xfffffffc


//--------------------- .text.gluon_wgmma         --------------------------
	.section	.text.gluon_wgmma,"ax",@progbits
	.align	128
        .global         gluon_wgmma
        .type           gluon_wgmma,@function
        .size           gluon_wgmma,(.L_x_53 - gluon_wgmma)
        .other          gluon_wgmma,@"STO_CUDA_ENTRY STV_DEFAULT"
gluon_wgmma:
.text.gluon_wgmma:
[----:B------:R-:W1:Y:S01]  /*0000*/  LDC R1, c[0x0][0x28] ;  /* 0x00000a00ff017b82 */ /* 0x000e620000000800 */
[----:B------:R-:W2:Y:S07]  /*0010*/  S2R R7, SR_TID.X ;  /* 0x0000000000077919 */ /* 0x000eae0000002100 */
[----:B------:R-:W3:Y:S01]  /*0020*/  S2UR UR4, SR_CgaCtaId ;  /* 0x00000000000479c3 */ /* 0x000ee20000008800 */
[----:B------:R-:W-:Y:S01]  /*0030*/  UMOV UR20, 0x400 ;  /* 0x0000040000147882 */ /* 0x000fe20000000000 */
[----:B------:R-:W-:Y:S01]  /*0040*/  ULDC UR6, c[0x0][0xc] ;  /* 0x0000030000067ab9 */ /* 0x000fe20000000800 */
[----:B------:R-:W-:Y:S01]  /*0050*/  ULDC.64 UR32, c[0x0][0x250] ;  /* 0x0000940000207ab9 */ /* 0x000fe20000000a00 */
[----:B------:R-:W-:Y:S01]  /*0060*/  BSSY B0, `(.L_x_0) ;  /* 0x000001f000007945 */ /* 0x000fe20003800000 */
[----:B-1----:R-:W-:-:S03]  /*0070*/  VIADD R1, R1, 0xfffffe00 ;  /* 0xfffffe0001017836 */ /* 0x002fc60000000000 */
[----:B------:R-:W1:Y:S08]  /*0080*/  LDC R12, c[0x0][0x230] ;  /* 0x00008c00ff0c7b82 */ /* 0x000e700000000800 */
[----:B------:R-:W-:Y:S08]  /*0090*/  S2UR UR23, SR_CTAID.Y ;  /* 0x00000000001779c3 */ /* 0x000ff00000002600 */
[----:B------:R-:W4:Y:S01]  /*00a0*/  S2UR UR5, SR_CTAID.Z ;  /* 0x00000000000579c3 */ /* 0x000f220000002700 */
[----:B---3--:R-:W-:-:S03]  /*00b0*/  ULEA UR20, UR4, UR20, 0x18 ;  /* 0x0000001404147291 */ /* 0x008fc6000f8ec03f */
[----:B------:R-:W-:Y:S01]  /*00c0*/  ULDC UR4, c[0x0][0x10] ;  /* 0x0000040000047ab9 */ /* 0x000fe20000000800 */
[----:B--2---:R-:W-:-:S03]  /*00d0*/  LOP3.LUT R2, R7, 0x7f, RZ, 0xc0, !PT ;  /* 0x0000007f07027812 */ /* 0x004fc600078ec0ff */
[----:B------:R-:W2:Y:S01]  /*00e0*/  S2UR UR34, SR_CTAID.X ;  /* 0x00000000002279c3 */ /* 0x000ea20000002500 */
[----:B-1----:R-:W-:Y:S01]  /*00f0*/  VIADD R6, R12, 0xffffffff ;  /* 0xffffffff0c067836 */ /* 0x002fe20000000000 */
[C---:B------:R-:W-:Y:S02]  /*0100*/  ISETP.GE.U32.AND P0, PT, R2.reuse, 0x20, PT ;  /* 0x000000200200780c */ /* 0x040fe40003f06070 */
[C---:B------:R-:W-:Y:S02]  /*0110*/  ISETP.NE.U32.AND P2, PT, R2.reuse, RZ, PT ;  /* 0x000000ff0200720c */ /* 0x040fe40003f45070 */
[----:B------:R-:W-:Y:S02]  /*0120*/  LEA R0, R2, UR20, 0x2 ;  /* 0x0000001402007c11 */ /* 0x000fe4000f8e10ff */
[----:B------:R-:W1:Y:S07]  /*0130*/  LDC R8, c[0x0][0x228] ;  /* 0x00008a00ff087b82 */ /* 0x000e6e0000000800 */
[----:B------:R3:W-:Y:S01]  /*0140*/  @!P0 STS [R0], RZ ;  /* 0x000000ff00008388 */ /* 0x0007e20000000800 */
[----:B------:R-:W-:-:S03]  /*0150*/  NOP ;  /* 0x0000000000007918 */ /* 0x000fc60000000000 */
[----:B------:R3:W-:Y:S01]  /*0160*/  @!P2 STS [UR20+0x20], R6 ;  /* 0x00002006ff00a988 */ /* 0x0007e20008000814 */
[----:B----4-:R-:W-:-:S04]  /*0170*/  UIMAD UR4, UR5, UR4, UR23 ;  /* 0x00000004050472a4 */ /* 0x010fc8000f8e0217 */
[----:B--2---:R-:W-:-:S04]  /*0180*/  UIMAD UR4, UR4, UR6, UR34 ;  /* 0x00000006040472a4 */ /* 0x004fc8000f8e0222 */
[----:B------:R-:W-:Y:S01]  /*0190*/  UIMAD UR5, UR4, 0x180, URZ ;  /* 0x00000180040578a4 */ /* 0x000fe2000f8e023f */
[----:B-1----:R-:W-:Y:S02]  /*01a0*/  VIADD R8, R8, 0xffffffff ;  /* 0xffffffff08087836 */ /* 0x002fe40000000000 */
[----:B------:R-:W-:Y:S01]  /*01b0*/  UMOV UR4, URZ ;  /* 0x0000003f00047c82 */ /* 0x000fe20008000000 */
[----:B------:R-:W-:-:S04]  /*01c0*/  UIADD3 UR28, UP0, UR5, UR32, URZ ;  /* 0x00000020051c7290 */ /* 0x000fc8000ff1e03f */
[----:B------:R-:W-:Y:S01]  /*01d0*/  ULEA.HI.X.SX32 UR29, UR5, UR33, 0x1, UP0 ;  /* 0x00000021051d7291 */ /* 0x000fe200080f0e3f */
[----:B---3--:R-:W-:Y:S11]  /*01e0*/  @P2 BRA `(.L_x_1) ;  /* 0x0000000000182947 */ /* 0x008ff60003800000 */
[----:B------:R-:W1:Y:S01]  /*01f0*/  LDS R3, [UR20+0x8] ;  /* 0x00000814ff037984 */ /* 0x000e620008000800 */
[----:B------:R-:W2:Y:S01]  /*0200*/  LDC.64 R10, c[0x0][0x210] ;  /* 0x00008400ff0a7b82 */ /* 0x000ea20000000a00 */
[----:B------:R-:W-:Y:S02]  /*0210*/  IMAD.MOV.U32 R4, RZ, RZ, 0x70 ;  /* 0x00000070ff047424 */ /* 0x000fe400078e00ff */
[----:B--2---:R2:W-:Y:S03]  /*0220*/  STS.64 [UR20], R10 ;  /* 0x0000000aff007988 */ /* 0x0045e60008000a14 */
[----:B-1----:R-:W-:-:S05]  /*0230*/  LOP3.LUT R3, R3, 0x10, R4, 0xd8, !PT ;  /* 0x0000001003037812 */ /* 0x002fca00078ed804 */
[----:B------:R2:W-:Y:S02]  /*0240*/  STS [UR20+0x8], R3 ;  /* 0x00000803ff007988 */ /* 0x0005e40008000814 */
.L_x_1:
[----:B------:R-:W-:Y:S05]  /*0250*/  BSYNC B0 ;  /* 0x0000000000007941 */ /* 0x000fea0003800000 */
.L_x_0:
[----:B------:R-:W-:Y:S04]  /*0260*/  BSSY B0, `(.L_x_2) ;  /* 0x000000a000007945 */ /* 0x000fe80003800000 */
[----:B------:R-:W-:Y:S05]  /*0270*/  @P2 BRA `(.L_x_3) ;  /* 0x0000000000202947 */ /* 0x000fea0003800000 */
[----:B--2---:R-:W1:Y:S01]  /*0280*/  LDS R3, [UR20+0x34] ;  /* 0x00003414ff037984 */ /* 0x004e620008000800 */
[----:B------:R-:W-:Y:S02]  /*0290*/  IMAD.MOV.U32 R4, RZ, RZ, 0x3f000000 ;  /* 0x3f000000ff047424 */ /* 0x000fe400078e00ff */
[----:B------:R-:W-:Y:S01]  /*02a0*/  @!P2 IMAD.MOV.U32 R5, RZ, RZ, 0xff ;  /* 0x000000ffff05a424 */ /* 0x000fe200078e00ff */
[----:B------:R-:W2:Y:S02]  /*02b0*/  @!P2 LDS R10, [UR20+0x38] ;  /* 0x00003814ff0aa984 */ /* 0x000ea40008000800 */
[----:B-1----:R-:W-:Y:S02]  /*02c0*/  LOP3.LUT R3, R3, 0xff000000, R4, 0xb8, !PT ;  /* 0xff00000003037812 */ /* 0x002fe400078eb804 */
[----:B--2---:R-:W-:-:S03]  /*02d0*/  @!P2 LOP3.LUT R4, R10, 0xff, R5, 0xb8, !PT ;  /* 0x000000ff0a04a812 */ /* 0x004fc600078eb805 */
[----:B------:R1:W-:Y:S04]  /*02e0*/  STS [UR20+0x34], R3 ;  /* 0x00003403ff007988 */ /* 0x0003e80008000814 */
[----:B------:R1:W-:Y:S02]  /*02f0*/  @!P2 STS [UR20+0x38], R4 ;  /* 0x00003804ff00a988 */ /* 0x0003e40008000814 */
.L_x_3:
[----:B------:R-:W-:Y:S05]  /*0300*/  BSYNC B0 ;  /* 0x0000000000007941 */ /* 0x000fea0003800000 */
.L_x_2:
[----:B------:R-:W-:Y:S04]  /*0310*/  BSSY B0, `(.L_x_4) ;  /* 0x000000a000007945 */ /* 0x000fe80003800000 */
[----:B------:R-:W-:Y:S05]  /*0320*/  @P2 BRA `(.L_x_5) ;  /* 0x0000000000202947 */ /* 0x000fea0003800000 */
[----:B-12---:R-:W1:Y:S01]  /*0330*/  LDS R3, [UR20+0x1c] ;  /* 0x00001c14ff037984 */ /* 0x006e620008000800 */
[----:B------:R-:W2:Y:S03]  /*0340*/  LDC.64 R4, c[0x0][0x238] ;  /* 0x00008e00ff047b82 */ /* 0x000ea60000000a00 */
[----:B------:R3:W-:Y:S01]  /*0350*/  STS [UR20+0x24], R8 ;  /* 0x00002408ff007988 */ /* 0x0007e20008000814 */
[--C-:B--2---:R-:W-:Y:S02]  /*0360*/  SHF.R.U32.HI R10, RZ, 0x4, R5.reuse ;  /* 0x00000004ff0a7819 */ /* 0x104fe40000011605 */
[----:B------:R-:W-:-:S05]  /*0370*/  SHF.R.U64 R4, R4, 0x4, R5 ;  /* 0x0000000404047819 */ /* 0x000fca0000001205 */
[----:B------:R3:W-:Y:S01]  /*0380*/  STS [UR20+0xc], R4 ;  /* 0x00000c04ff007988 */ /* 0x0007e20008000814 */
[----:B-1----:R-:W-:-:S05]  /*0390*/  LOP3.LUT R3, R3, 0xf, R10, 0xb8, !PT ;  /* 0x0000000f03037812 */ /* 0x002fca00078eb80a */
[----:B------:R3:W-:Y:S02]  /*03a0*/  STS [UR20+0x1c], R3 ;  /* 0x00001c03ff007988 */ /* 0x0007e40008000814 */
.L_x_5:
[----:B------:R-:W-:Y:S05]  /*03b0*/  BSYNC B0 ;  /* 0x0000000000007941 */ /* 0x000fea0003800000 */
.L_x_4:
[----:B------:R-:W-:Y:S04]  /*03c0*/  BSSY B1, `(.L_x_6) ;  /* 0x000001d000017945 */ /* 0x000fe80003800000 */
[----:B------:R-:W-:Y:S04]  /*03d0*/  BSSY B0, `(.L_x_7) ;  /* 0x0000018000007945 */ /* 0x000fe80003800000 */
[----:B------:R-:W-:Y:S05]  /*03e0*/  @P2 BRA `(.L_x_8) ;  /* 0x00000000001c2947 */ /* 0x000fea0003800000 */
[----:B-123--:R-:W1:Y:S02]  /*03f0*/  LDS R3, [UR20+0x34] ;  /* 0x00003414ff037984 */ /* 0x00ee640008000800 */
[----:B-1----:R-:W-:-:S05]  /*0400*/  LOP3.LUT R3, R3, 0x7, RZ, 0xb8, !PT ;  /* 0x0000000703037812 */ /* 0x002fca00078eb8ff */
[----:B------:R1:W-:Y:S01]  /*0410*/  STS [UR20+0x34], R3 ;  /* 0x00003403ff007988 */ /* 0x0003e20008000814 */
[----:B------:R-:W-:Y:S05]  /*0420*/  @P2 BRA `(.L_x_9) ;  /* 0x00000000001c2947 */ /* 0x000fea0003800000 */
[----:B-1----:R-:W1:Y:S02]  /*0430*/  LDS R3, [UR20+0x34] ;  /* 0x00003414ff037984 */ /* 0x002e640008000800 */
[----:B-1----:R-:W-:-:S05]  /*0440*/  LOP3.LUT R3, R3, 0x38, RZ, 0xb8, !PT ;  /* 0x0000003803037812 */ /* 0x002fca00078eb8ff */
[----:B------:R4:W-:Y:S02]  /*0450*/  STS [UR20+0x34], R3 ;  /* 0x00003403ff007988 */ /* 0x0009e40008000814 */
.L_x_8:
[----:B------:R-:W-:Y:S05]  /*0460*/  @P2 BRA `(.L_x_10) ;  /* 0x00000000001c2947 */ /* 0x000fea0003800000 */
[----:B-1234-:R-:W1:Y:S02]  /*0470*/  LDS R3, [UR20+0x8] ;  /* 0x00000814ff037984 */ /* 0x01ee640008000800 */
[----:B-1----:R-:W-:-:S05]  /*0480*/  LOP3.LUT R3, R3, 0x780, RZ, 0xb8, !PT ;  /* 0x0000078003037812 */ /* 0x002fca00078eb8ff */
[----:B------:R2:W-:Y:S02]  /*0490*/  STS [UR20+0x8], R3 ;  /* 0x00000803ff007988 */ /* 0x0005e40008000814 */
.L_x_9:
[----:B------:R-:W-:Y:S05]  /*04a0*/  @P2 BRA `(.L_x_11) ;  /* 0x0000000000282947 */ /* 0x000fea0003800000 */
[----:B-12---:R-:W1:Y:S02]  /*04b0*/  LDS R3, [UR20+0x8] ;  /* 0x00000814ff037984 */ /* 0x006e640008000800 */
[----:B-1----:R-:W-:-:S05]  /*04c0*/  LOP3.LUT R3, R3, 0x1800, RZ, 0xb8, !PT ;  /* 0x0000180003037812 */ /* 0x002fca00078eb8ff */
[----:B------:R1:W-:Y:S02]  /*04d0*/  STS [UR20+0x8], R3 ;  /* 0x00000803ff007988 */ /* 0x0003e40008000814 */
.L_x_10:
[----:B------:R-:W-:Y:S05]  /*04e0*/  @P2 BREAK B0 ;  /* 0x0000000000002942 */ /* 0x000fea0003800000 */
[----:B------:R-:W-:Y:S05]  /*04f0*/  @P2 BRA `(.L_x_12) ;  /* 0x0000000000242947 */ /* 0x000fea0003800000 */
[----:B-1-3--:R-:W1:Y:S01]  /*0500*/  LDS R4, [UR20+0x8] ;  /* 0x00000814ff047984 */ /* 0x00ae620008000800 */
[----:B--2-4-:R-:W-:-:S05]  /*0510*/  IMAD.MOV.U32 R3, RZ, RZ, 0x6000 ;  /* 0x00006000ff037424 */ /* 0x014fca00078e00ff */
[----:B-1----:R-:W-:-:S04]  /*0520*/  LOP3.LUT R3, R4, 0x4000, R3, 0xd8, !PT ;  /* 0x0000400004037812 */ /* 0x002fc800078ed803 */
[----:B------:R-:W-:-:S05]  /*0530*/  LOP3.LUT R3, R3, 0x400000, RZ, 0xb8, !PT ;  /* 0x0040000003037812 */ /* 0x000fca00078eb8ff */
[----:B------:R3:W-:Y:S02]  /*0540*/  STS [UR20+0x8], R3 ;  /* 0x00000803ff007988 */ /* 0x0007e40008000814 */
.L_x_11:
[----:B------:R-:W-:Y:S05]  /*0550*/  BSYNC B0 ;  /* 0x0000000000007941 */ /* 0x000fea0003800000 */
.L_x_7:
[----:B-123--:R-:W1:Y:S02]  /*0560*/  @!P2 LDS R3, [UR20+0x8] ;  /* 0x00000814ff03a984 */ /* 0x00ee640008000800 */
[----:B-1----:R-:W-:-:S05]  /*0570*/  @!P2 LOP3.LUT R3, R3, 0x8000, RZ, 0xb8, !PT ;  /* 0x000080000303a812 */ /* 0x002fca00078eb8ff */
[----:B------:R1:W-:Y:S02]  /*0580*/  @!P2 STS [UR20+0x8], R3 ;  /* 0x00000803ff00a988 */ /* 0x0003e40008000814 */
.L_x_12:
[----:B------:R-:W-:Y:S05]  /*0590*/  BSYNC B1 ;  /* 0x0000000000017941 */ /* 0x000fea0003800000 */
.L_x_6:
[----:B------:R-:W-:Y:S05]  /*05a0*/  WARPSYNC.ALL ;  /* 0x0000000000007948 */ /* 0x000fea0003800000 */
[----:B------:R-:W-:Y:S05]  /*05b0*/  @P0 BRA `(.L_x_13) ;  /* 0x0000000000280947 */ /* 0x000fea0003800000 */
[----:B-1234-:R-:W1:Y:S01]  /*05c0*/  S2R R3, SR_LANEID ;  /* 0x0000000000037919 */ /* 0x01ee620000000000 */
[----:B------:R-:W-:Y:S05]  /*05d0*/  WARPSYNC.ALL ;  /* 0x0000000000007948 */ /* 0x000fea0003800000 */
[----:B-1----:R-:W-:-:S05]  /*05e0*/  IMAD.SHL.U32 R3, R3, 0x4, RZ ;  /* 0x0000000403037824 */ /* 0x002fca00078e00ff */
[----:B------:R-:W1:Y:S01]  /*05f0*/  LDS R9, [R3+UR20] ;  /* 0x0000001403097984 */ /* 0x000e620008000800 */
[----:B------:R-:W-:-:S05]  /*0600*/  IADD3 R4, P1, R3, UR28, RZ ;  /* 0x0000001c03047c10 */ /* 0x000fca000ff3e0ff */
[----:B------:R-:W-:-:S05]  /*0610*/  IMAD.X R5, RZ, RZ, UR29, P1 ;  /* 0x0000001dff057e24 */ /* 0x000fca00088e06ff */
[----:B-1----:R1:W5:Y:S01]  /*0620*/  ATOMG.E.EXCH.STRONG.GPU PT, RZ, [R4], R9 ;  /* 0x0000000904ff73a8 */ /* 0x00236200041ee100 */
[----:B------:R-:W-:-:S04]  /*0630*/  DEPBAR {5,4,3,2,1,0} ;  /* 0x0000003f0000791a */ /* 0x000fc80000000000 */
[----:B------:R1:W-:Y:S01]  /*0640*/  UTMACCTL.IV [UR28] ;  /* 0x000000001c0079b9 */ /* 0x0003e20008000000 */
[----:B------:R-:W-:Y:S01]  /*0650*/  NOP ;  /* 0x0000000000007918 */ /* 0x000fe20000000000 */
.L_x_13:
[----:B------:R-:W-:Y:S05]  /*0660*/  @P0 BRA `(.L_x_14) ;  /* 0x00000000000c0947 */ /* 0x000fea0003800000 */
[----:B------:R0:W-:Y:S01]  /*0670*/  UTMACMDFLUSH ;  /* 0x00000000000079b7 */ /* 0x0001e20000000000 */
[----:B------:R-:W-:Y:S05]  /*0680*/  @P0 BRA `(.L_x_14) ;  /* 0x0000000000040947 */ /* 0x000fea0003800000 */
[----:B------:R-:W-:-:S04]  /*0690*/  DEPBAR.LE SB0, 0x0 ;  /* 0x000080000000791a */ /* 0x000fc80000000000 */
.L_x_14:
[----:B------:R-:W-:Y:S05]  /*06a0*/  WARPSYNC.ALL ;  /* 0x0000000000007948 */ /* 0x000fea0003800000 */
[----:B-----5:R-:W-:Y:S06]  /*06b0*/  BAR.SYNC.DEFER_BLOCKING 0x0 ;  /* 0x0000000000007b1d */ /* 0x020fec0000010000 */
[----:B------:R-:W-:Y:S02]  /*06c0*/  BSSY B1, `(.L_x_15) ;  /* 0x000000b000017945 */ /* 0x000fe40003800000 */
[----:B------:R-:W-:Y:S06]  /*06d0*/  BAR.SYNC.DEFER_BLOCKING 0x0 ;  /* 0x0000000000007b1d */ /* 0x000fec0000010000 */
[----:B------:R1:W-:Y:S01]  /*06e0*/  @!P0 STS [R0], RZ ;  /* 0x000000ff00008388 */ /* 0x0003e20000000800 */
[----:B------:R-:W-:Y:S01]  /*06f0*/  NOP ;  /* 0x0000000000007918 */ /* 0x000fe20000000000 */
[----:B------:R-:W-:Y:S05]  /*0700*/  @P2 BRA `(.L_x_16) ;  /* 0x0000000000182947 */ /* 0x000fea0003800000 */
[----:B-1234-:R-:W1:Y:S01]  /*0710*/  LDS R3, [UR20+0x8] ;  /* 0x00000814ff037984 */ /* 0x01ee620008000800 */
[----:B------:R-:W2:Y:S01]  /*0720*/  LDC.64 R10, c[0x0][0x218] ;  /* 0x00008600ff0a7b82 */ /* 0x000ea20000000a00 */
[----:B------:R-:W-:Y:S02]  /*0730*/  IMAD.MOV.U32 R4, RZ, RZ, 0x70 ;  /* 0x00000070ff047424 */ /* 0x000fe400078e00ff */
[----:B--2---:R2:W-:Y:S03]  /*0740*/  STS.64 [UR20], R10 ;  /* 0x0000000aff007988 */ /* 0x0045e60008000a14 */
[----:B-1----:R-:W-:-:S05]  /*0750*/  LOP3.LUT R3, R3, 0x10, R4, 0xd8, !PT ;  /* 0x0000001003037812 */ /* 0x002fca00078ed804 */
[----:B------:R2:W-:Y:S02]  /*0760*/  STS [UR20+0x8], R3 ;  /* 0x00000803ff007988 */ /* 0x0005e40008000814 */
.L_x_16:
[----:B-1----:R-:W-:Y:S05]  /*0770*/  BSYNC B1 ;  /* 0x0000000000017941 */ /* 0x002fea0003800000 */
.L_x_15:
[----:B------:R-:W-:Y:S04]  /*0780*/  BSSY B2, `(.L_x_17) ;  /* 0x000000f000027945 */ /* 0x000fe80003800000 */
[----:B------:R-:W-:Y:S04]  /*0790*/  BSSY B1, `(.L_x_18) ;  /* 0x000000c000017945 */ /* 0x000fe80003800000 */
[----:B------:R-:W-:Y:S05]  /*07a0*/  @P2 BRA `(.L_x_19) ;  /* 0x0000000000282947 */ /* 0x000fea0003800000 */
[----:B--234-:R-:W1:Y:S01]  /*07b0*/  LDS R3, [UR20+0x34] ;  /* 0x00003414ff037984 */ /* 0x01ce620008000800 */
[----:B------:R-:W-:Y:S01]  /*07c0*/  IMAD.MOV.U32 R4, RZ, RZ, 0x3f000000 ;  /* 0x3f000000ff047424 */ /* 0x000fe200078e00ff */
[----:B------:R-:W-:Y:S05]  /*07d0*/  @P2 BREAK B1 ;  /* 0x0000000000012942 */ /* 0x000fea0003800000 */
[----:B-1----:R-:W-:-:S05]  /*07e0*/  LOP3.LUT R3, R3, 0xff000000, R4, 0xb8, !PT ;  /* 0xff00000003037812 */ /* 0x002fca00078eb804 */
[----:B------:R1:W-:Y:S01]  /*07f0*/  STS [UR20+0x34], R3 ;  /* 0x00003403ff007988 */ /* 0x0003e20008000814 */
[----:B------:R-:W-:Y:S05]  /*0800*/  @P2 BRA `(.L_x_20) ;  /* 0x0000000000182947 */ /* 0x000fea0003800000 */
[----:B------:R-:W2:Y:S01]  /*0810*/  LDS R4, [UR20+0x38] ;  /* 0x00003814ff047984 */ /* 0x000ea20008000800 */
[----:B-1----:R-:W-:-:S05]  /*0820*/  IMAD.MOV.U32 R3, RZ, RZ, 0x7f ;  /* 0x0000007fff037424 */ /* 0x002fca00078e00ff */
[----:B--2---:R-:W-:-:S05]  /*0830*/  LOP3.LUT R3, R4, 0xff, R3, 0xb8, !PT ;  /* 0x000000ff04037812 */ /* 0x004fca00078eb803 */
[----:B------:R1:W-:Y:S02]  /*0840*/  STS [UR20+0x38], R3 ;  /* 0x00003803ff007988 */ /* 0x0003e40008000814 */
.L_x_19:
[----:B------:R-:W-:Y:S05]  /*0850*/  BSYNC B1 ;  /* 0x0000000000017941 */ /* 0x000fea0003800000 */
.L_x_18:
[----:B------:R1:W-:Y:S02]  /*0860*/  @!P2 STS [UR20+0x20], R6 ;  /* 0x00002006ff00a988 */ /* 0x0003e40008000814 */
.L_x_20:
[----:B------:R-:W-:Y:S05]  /*0870*/  BSYNC B2 ;  /* 0x0000000000027941 */ /* 0x000fea0003800000 */
.L_x_17:
[----:B------:R-:W-:Y:S05]  /*0880*/  WARPSYNC.ALL ;  /* 0x0000000000007948 */ /* 0x000fea0003800000 */
[----:B-1234-:R-:W1:Y:S01]  /*0890*/  LDC R3, c[0x0][0x22c] ;  /* 0x00008b00ff037b82 */ /* 0x01ee620000000800 */
[----:B------:R-:W-:Y:S01]  /*08a0*/  BSSY B2, `(.L_x_21) ;  /* 0x000000b000027945 */ /* 0x000fe20003800000 */
[----:B-1----:R-:W-:-:S03]  /*08b0*/  VIADD R3, R3, 0xffffffff ;  /* 0xffffffff03037836 */ /* 0x002fc60000000000 */
[----:B------:R-:W-:Y:S05]  /*08c0*/  @P2 BRA `(.L_x_22) ;  /* 0x0000000000202947 */ /* 0x000fea0003800000 */
[----:B------:R-:W1:Y:S01]  /*08d0*/  LDS R4, [UR20+0x1c] ;  /* 0x00001c14ff047984 */ /* 0x000e620008000800 */
[----:B------:R-:W2:Y:S03]  /*08e0*/  LDC.64 R10, c[0x0][0x240] ;  /* 0x00009000ff0a7b82 */ /* 0x000ea60000000a00 */
[----:B------:R3:W-:Y:S01]  /*08f0*/  STS [UR20+0x24], R3 ;  /* 0x00002403ff007988 */ /* 0x0007e20008000814 */
[--C-:B--2---:R-:W-:Y:S02]  /*0900*/  SHF.R.U32.HI R9, RZ, 0x4, R11.reuse ;  /* 0x00000004ff097819 */ /* 0x104fe4000001160b */
[----:B------:R-:W-:-:S05]  /*0910*/  SHF.R.U64 R5, R10, 0x4, R11 ;  /* 0x000000040a057819 */ /* 0x000fca000000120b */
[----:B------:R3:W-:Y:S01]  /*0920*/  STS [UR20+0xc], R5 ;  /* 0x00000c05ff007988 */ /* 0x0007e20008000814 */
[----:B-1----:R-:W-:-:S05]  /*0930*/  LOP3.LUT R4, R4, 0xf, R9, 0xb8, !PT ;  /* 0x0000000f04047812 */ /* 0x002fca00078eb809 */
[----:B------:R3:W-:Y:S02]  /*0940*/  STS [UR20+0x1c], R4 ;  /* 0x00001c04ff007988 */ /* 0x0007e40008000814 */
.L_x_22:
[----:B------:R-:W-:Y:S05]  /*0950*/  BSYNC B2 ;  /* 0x0000000000027941 */ /* 0x000fea0003800000 */
.L_x_21:
[----:B------:R-:W-:Y:S04]  /*0960*/  BSSY B3, `(.L_x_23) ;  /* 0x000001d000037945 */ /* 0x000fe80003800000 */
[----:B------:R-:W-:Y:S04]  /*0970*/  BSSY B2, `(.L_x_24) ;  /* 0x0000018000027945 */ /* 0x000fe80003800000 */
[----:B------:R-:W-:Y:S05]  /*0980*/  @P2 BRA `(.L_x_25) ;  /* 0x00000000001c2947 */ /* 0x000fea0003800000 */
[----:B---3--:R-:W1:Y:S02]  /*0990*/  LDS R4, [UR20+0x34] ;  /* 0x00003414ff047984 */ /* 0x008e640008000800 */
[----:B-1----:R-:W-:-:S05]  /*09a0*/  LOP3.LUT R4, R4, 0x7, RZ, 0xb8, !PT ;  /* 0x0000000704047812 */ /* 0x002fca00078eb8ff */
[----:B------:R1:W-:Y:S01]  /*09b0*/  STS [UR20+0x34], R4 ;  /* 0x00003404ff007988 */ /* 0x0003e20008000814 */
[----:B------:R-:W-:Y:S05]  /*09c0*/  @P2 BRA `(.L_x_26) ;  /* 0x00000000001c2947 */ /* 0x000fea0003800000 */
[----:B-1----:R-:W1:Y:S02]  /*09d0*/  LDS R4, [UR20+0x34] ;  /* 0x00003414ff047984 */ /* 0x002e640008000800 */
[----:B-1----:R-:W-:-:S05]  /*09e0*/  LOP3.LUT R4, R4, 0x38, RZ, 0xb8, !PT ;  /* 0x0000003804047812 */ /* 0x002fca00078eb8ff */
[----:B------:R1:W-:Y:S02]  /*09f0*/  STS [UR20+0x34], R4 ;  /* 0x00003404ff007988 */ /* 0x0003e40008000814 */
.L_x_25:
[----:B------:R-:W-:Y:S05]  /*0a00*/  @P2 BRA `(.L_x_27) ;  /* 0x00000000001c2947 */ /* 0x000fea0003800000 */
[----:B-1-3--:R-:W1:Y:S02]  /*0a10*/  LDS R4, [UR20+0x8] ;  /* 0x00000814ff047984 */ /* 0x00ae640008000800 */
[----:B-1----:R-:W-:-:S05]  /*0a20*/  LOP3.LUT R4, R4, 0x780, RZ, 0xb8, !PT ;  /* 0x0000078004047812 */ /* 0x002fca00078eb8ff */
[----:B------:R2:W-:Y:S02]  /*0a30*/  STS [UR20+0x8], R4 ;  /* 0x00000804ff007988 */ /* 0x0005e40008000814 */
.L_x_26:
[----:B------:R-:W-:Y:S05]  /*0a40*/  @P2 BRA `(.L_x_28) ;  /* 0x0000000000282947 */ /* 0x000fea0003800000 */
[----:B-12---:R-:W1:Y:S02]  /*0a50*/  LDS R4, [UR20+0x8] ;  /* 0x00000814ff047984 */ /* 0x006e640008000800 */
[----:B-1----:R-:W-:-:S05]  /*0a60*/  LOP3.LUT R4, R4, 0x1800, RZ, 0xb8, !PT ;  /* 0x0000180004047812 */ /* 0x002fca00078eb8ff */
[----:B------:R2:W-:Y:S02]  /*0a70*/  STS [UR20+0x8], R4 ;  /* 0x00000804ff007988 */ /* 0x0005e40008000814 */
.L_x_27:
[----:B------:R-:W-:Y:S05]  /*0a80*/  @P2 BREAK B2 ;  /* 0x0000000000022942 */ /* 0x000fea0003800000 */
[----:B------:R-:W-:Y:S05]  /*0a90*/  @P2 BRA `(.L_x_29) ;  /* 0x0000000000242947 */ /* 0x000fea0003800000 */
[----:B-123--:R-:W1:Y:S01]  /*0aa0*/  LDS R4, [UR20+0x8] ;  /* 0x00000814ff047984 */ /* 0x00ee620008000800 */
[----:B------:R-:W-:-:S05]  /*0ab0*/  IMAD.MOV.U32 R5, RZ, RZ, 0x6000 ;  /* 0x00006000ff057424 */ /* 0x000fca00078e00ff */
[----:B-1----:R-:W-:-:S04]  /*0ac0*/  LOP3.LUT R4, R4, 0x4000, R5, 0xd8, !PT ;  /* 0x0000400004047812 */ /* 0x002fc800078ed805 */
[----:B------:R-:W-:-:S05]  /*0ad0*/  LOP3.LUT R4, R4, 0x400000, RZ, 0xb8, !PT ;  /* 0x0040000004047812 */ /* 0x000fca00078eb8ff */
[----:B------:R3:W-:Y:S02]  /*0ae0*/  STS [UR20+0x8], R4 ;  /* 0x00000804ff007988 */ /* 0x0007e40008000814 */
.L_x_28:
[----:B------:R-:W-:Y:S05]  /*0af0*/  BSYNC B2 ;  /* 0x0000000000027941 */ /* 0x000fea0003800000 */
.L_x_24:
[----:B-123--:R-:W1:Y:S02]  /*0b00*/  @!P2 LDS R4, [UR20+0x8] ;  /* 0x00000814ff04a984 */ /* 0x00ee640008000800 */
[----:B-1----:R-:W-:-:S05]  /*0b10*/  @!P2 LOP3.LUT R4, R4, 0x8000, RZ, 0xb8, !PT ;  /* 0x000080000404a812 */ /* 0x002fca00078eb8ff */
[----:B------:R4:W-:Y:S02]  /*0b20*/  @!P2 STS [UR20+0x8], R4 ;  /* 0x00000804ff00a988 */ /* 0x0009e40008000814 */
.L_x_29:
[----:B------:R-:W-:Y:S05]  /*0b30*/  BSYNC B3 ;  /* 0x0000000000037941 */ /* 0x000fea0003800000 */
.L_x_23:
[----:B------:R-:W-:Y:S05]  /*0b40*/  WARPSYNC.ALL ;  /* 0x0000000000007948 */ /* 0x000fea0003800000 */
[----:B------:R-:W-:-:S04]  /*0b50*/  UIADD3 UR31, UR5, 0x80, URZ ;  /* 0x00000080051f7890 */ /* 0x000fc8000fffe03f */
[----:B------:R-:W-:-:S04]  /*0b60*/  UIADD3 UR30, UP0, UR31, UR32, URZ ;  /* 0x000000201f1e7290 */ /* 0x000fc8000ff1e03f */
[----:B------:R-:W-:Y:S01]  /*0b70*/  ULEA.HI.X.SX32 UR31, UR31, UR33, 0x1, UP0 ;  /* 0x000000211f1f7291 */ /* 0x000fe200080f0e3f */
[----:B------:R-:W-:Y:S11]  /*0b80*/  @P0 BRA `(.L_x_30) ;  /* 0x0000000000280947 */ /* 0x000ff60003800000 */
        /* <DEDUP_REMOVED lines=10> */
.L_x_30:
[----:B------:R-:W-:Y:S05]  /*0c30*/  @P0 BRA `(.L_x_31) ;  /* 0x00000000000c0947 */ /* 0x000fea0003800000 */
[----:B------:R0:W-:Y:S01]  /*0c40*/  UTMACMDFLUSH ;  /* 0x00000000000079b7 */ /* 0x0001e20000000000 */
[----:B------:R-:W-:Y:S05]  /*0c50*/  @P0 BRA `(.L_x_31) ;  /* 0x0000000000040947 */ /* 0x000fea0003800000 */
[----:B------:R-:W-:-:S04]  /*0c60*/  DEPBAR.LE SB0, 0x0 ;  /* 0x000080000000791a */ /* 0x000fc80000000000 */
.L_x_31:
[----:B------:R-:W-:Y:S05]  /*0c70*/  WARPSYNC.ALL ;  /* 0x0000000000007948 */ /* 0x000fea0003800000 */
[----:B-----5:R-:W-:Y:S06]  /*0c80*/  BAR.SYNC.DEFER_BLOCKING 0x0 ;  /* 0x0000000000007b1d */ /* 0x020fec0000010000 */
[----:B------:R-:W-:Y:S02]  /*0c90*/  BSSY B3, `(.L_x_32) ;  /* 0x000000b000037945 */ /* 0x000fe40003800000 */
[----:B------:R-:W-:Y:S06]  /*0ca0*/  BAR.SYNC.DEFER_BLOCKING 0x0 ;  /* 0x0000000000007b1d */ /* 0x000fec0000010000 */
[----:B------:R1:W-:Y:S01]  /*0cb0*/  @!P0 STS [R0], RZ ;  /* 0x000000ff00008388 */ /* 0x0003e20000000800 */
[----:B------:R-:W-:Y:S01]  /*0cc0*/  NOP ;  /* 0x0000000000007918 */ /* 0x000fe20000000000 */
[----:B------:R-:W-:Y:S05]  /*0cd0*/  @P2 BRA `(.L_x_33) ;  /* 0x0000000000182947 */ /* 0x000fea0003800000 */
[----:B-1----:R-:W1:Y:S01]  /*0ce0*/  LDS R0, [UR20+0x8] ;  /* 0x00000814ff007984 */ /* 0x002e620008000800 */
[----:B------:R-:W5:Y:S01]  /*0cf0*/  LDC.64 R10, c[0x0][0x220] ;  /* 0x00008800ff0a7b82 */ /* 0x000f620000000a00 */
[----:B---3--:R-:W-:Y:S02]  /*0d00*/  IMAD.MOV.U32 R5, RZ, RZ, 0x70 ;  /* 0x00000070ff057424 */ /* 0x008fe400078e00ff */
[----:B-----5:R3:W-:Y:S03]  /*0d10*/  STS.64 [UR20], R10 ;  /* 0x0000000aff007988 */ /* 0x0207e60008000a14 */
[----:B-1----:R-:W-:-:S05]  /*0d20*/  LOP3.LUT R0, R0, 0x10, R5, 0xd8, !PT ;  /* 0x0000001000007812 */ /* 0x002fca00078ed805 */
[----:B------:R3:W-:Y:S02]  /*0d30*/  STS [UR20+0x8], R0 ;  /* 0x00000800ff007988 */ /* 0x0007e40008000814 */
.L_x_33:
[----:B-1----:R-:W-:Y:S05]  /*0d40*/  BSYNC B3 ;  /* 0x0000000000037941 */ /* 0x002fea0003800000 */
.L_x_32:
[----:B------:R-:W-:Y:S04]  /*0d50*/  BSSY B3, `(.L_x_34) ;  /* 0x0000033000037945 */ /* 0x000fe80003800000 */
[----:B------:R-:W-:Y:S04]  /*0d60*/  BSSY B4, `(.L_x_35) ;  /* 0x000002e000047945 */ /* 0x000fe80003800000 */
[----:B------:R-:W-:Y:S05]  /*0d70*/  @P2 BRA `(.L_x_36) ;  /* 0x0000000000242947 */ /* 0x000fea0003800000 */
[----:B---3--:R-:W1:Y:S01]  /*0d80*/  LDS R0, [UR20+0x34] ;  /* 0x00003414ff007984 */ /* 0x008e620008000800 */
[----:B------:R-:W-:-:S05]  /*0d90*/  IMAD.MOV.U32 R5, RZ, RZ, 0x7f000000 ;  /* 0x7f000000ff057424 */ /* 0x000fca00078e00ff */
[----:B-1----:R-:W-:-:S05]  /*0da0*/  LOP3.LUT R0, R0, 0xff000000, R5, 0xb8, !PT ;  /* 0xff00000000007812 */ /* 0x002fca00078eb805 */
[----:B------:R1:W-:Y:S01]  /*0db0*/  STS [UR20+0x34], R0 ;  /* 0x00003400ff007988 */ /* 0x0003e20008000814 */
[----:B------:R-:W-:Y:S05]  /*0dc0*/  @P2 BRA `(.L_x_37) ;  /* 0x0000000000182947 */ /* 0x000fea0003800000 */
[----:B-1----:R-:W1:Y:S01]  /*0dd0*/  LDS R0, [UR20+0x38] ;  /* 0x00003814ff007984 */ /* 0x002e620008000800 */
[----:B------:R-:W-:-:S05]  /*0de0*/  IMAD.MOV.U32 R5, RZ, RZ, 0xff ;  /* 0x000000ffff057424 */ /* 0x000fca00078e00ff */
[----:B-1----:R-:W-:-:S05]  /*0df0*/  LOP3.LUT R0, R0, 0xff, R5, 0xb8, !PT ;  /* 0x000000ff00007812 */ /* 0x002fca00078eb805 */
[----:B------:R1:W-:Y:S02]  /*0e00*/  STS [UR20+0x38], R0 ;  /* 0x00003800ff007988 */ /* 0x0003e40008000814 */
.L_x_36:
[----:B------:R-:W-:Y:S05]  /*0e10*/  @P2 BRA `(.L_x_38) ;  /* 0x00000000000c2947 */ /* 0x000fea0003800000 */
[----:B------:R1:W-:Y:S02]  /*0e20*/  STS [UR20+0x20], R3 ;  /* 0x00002003ff007988 */ /* 0x0003e40008000814 */
.L_x_37:
[----:B------:R-:W-:Y:S05]  /*0e30*/  @P2 BRA `(.L_x_39) ;  /* 0x0000000000242947 */ /* 0x000fea0003800000 */
[----:B------:R1:W-:Y:S02]  /*0e40*/  STS [UR20+0x24], R8 ;  /* 0x00002408ff007988 */ /* 0x0003e40008000814 */
.L_x_38:
[----:B------:R-:W-:Y:S05]  /*0e50*/  @P2 BRA `(.L_x_40) ;  /* 0x00000000002c2947 */ /* 0x000fea0003800000 */
[----:B-1-3--:R-:W1:Y:S01]  /*0e60*/  LDS R0, [UR20+0x1c] ;  /* 0x00001c14ff007984 */ /* 0x00ae620008000800 */
[----:B------:R-:W3:Y:S02]  /*0e70*/  LDC.64 R8, c[0x0][0x248] ;  /* 0x00009200ff087b82 */ /* 0x000ee40000000a00 */
[--C-:B---3--:R-:W-:Y:S02]  /*0e80*/  SHF.R.U32.HI R5, RZ, 0x4, R9.reuse ;  /* 0x00000004ff057819 */ /* 0x108fe40000011609 */
[----:B------:R-:W-:-:S05]  /*0e90*/  SHF.R.U64 R3, R8, 0x4, R9 ;  /* 0x0000000408037819 */ /* 0x000fca0000001209 */
[----:B------:R3:W-:Y:S01]  /*0ea0*/  STS [UR20+0xc], R3 ;  /* 0x00000c03ff007988 */ /* 0x0007e20008000814 */
[----:B-1----:R-:W-:-:S05]  /*0eb0*/  LOP3.LUT R0, R0, 0xf, R5, 0xb8, !PT ;  /* 0x0000000f00007812 */ /* 0x002fca00078eb805 */
[----:B------:R3:W-:Y:S02]  /*0ec0*/  STS [UR20+0x1c], R0 ;  /* 0x00001c00ff007988 */ /* 0x0007e40008000814 */
.L_x_39:
[----:B------:R-:W-:Y:S05]  /*0ed0*/  @P2 BRA `(.L_x_41) ;  /* 0x00000000001c2947 */ /* 0x000fea0003800000 */
[----:B-1-3--:R-:W1:Y:S02]  /*0ee0*/  LDS R0, [UR20+0x34] ;  /* 0x00003414ff007984 */ /* 0x00ae640008000800 */
[----:B-1----:R-:W-:-:S05]  /*0ef0*/  LOP3.LUT R0, R0, 0x7, RZ, 0xb8, !PT ;  /* 0x0000000700007812 */ /* 0x002fca00078eb8ff */
[----:B------:R1:W-:Y:S02]  /*0f00*/  STS [UR20+0x34], R0 ;  /* 0x00003400ff007988 */ /* 0x0003e40008000814 */
.L_x_40:
[----:B------:R-:W-:Y:S05]  /*0f10*/  @P2 BRA `(.L_x_42) ;  /* 0x00000000001c2947 */ /* 0x000fea0003800000 */
[----:B-1-3--:R-:W1:Y:S02]  /*0f20*/  LDS R0, [UR20+0x34] ;  /* 0x00003414ff007984 */ /* 0x00ae640008000800 */
[----:B-1----:R-:W-:-:S05]  /*0f30*/  LOP3.LUT R0, R0, 0x38, RZ, 0xb8, !PT ;  /* 0x0000003800007812 */ /* 0x002fca00078eb8ff */
[----:B------:R1:W-:Y:S02]  /*0f40*/  STS [UR20+0x34], R0 ;  /* 0x00003400ff007988 */ /* 0x0003e40008000814 */
.L_x_41:
[----:B------:R-:W-:Y:S05]  /*0f50*/  @P2 BRA `(.L_x_43) ;  /* 0x00000000001c2947 */ /* 0x000fea0003800000 */
[----:B-1-3--:R-:W1:Y:S02]  /*0f60*/  LDS R0, [UR20+0x8] ;  /* 0x00000814ff007984 */ /* 0x00ae640008000800 */
[----:B-1----:R-:W-:-:S05]  /*0f70*/  LOP3.LUT R0, R0, 0x780, RZ, 0xb8, !PT ;  /* 0x0000078000007812 */ /* 0x002fca00078eb8ff */
[----:B------:R1:W-:Y:S02]  /*0f80*/  STS [UR20+0x8], R0 ;  /* 0x00000800ff007988 */ /* 0x0003e40008000814 */
.L_x_42:
[----:B------:R-:W-:Y:S05]  /*0f90*/  @P2 BRA `(.L_x_44) ;  /* 0x0000000000282947 */ /* 0x000fea0003800000 */
[----:B-1-3--:R-:W1:Y:S02]  /*0fa0*/  LDS R0, [UR20+0x8] ;  /* 0x00000814ff007984 */ /* 0x00ae640008000800 */
[----:B-1----:R-:W-:-:S05]  /*0fb0*/  LOP3.LUT R0, R0, 0x1800, RZ, 0xb8, !PT ;  /* 0x0000180000007812 */ /* 0x002fca00078eb8ff */
[----:B------:R1:W-:Y:S02]  /*0fc0*/  STS [UR20+0x8], R0 ;  /* 0x00000800ff007988 */ /* 0x0003e40008000814 */
.L_x_43:
[----:B------:R-:W-:Y:S05]  /*0fd0*/  @P2 BREAK B4 ;  /* 0x0000000000042942 */ /* 0x000fea0003800000 */
[----:B------:R-:W-:Y:S05]  /*0fe0*/  @P2 BRA `(.L_x_45) ;  /* 0x0000000000242947 */ /* 0x000fea0003800000 */
[----:B-1-3--:R-:W1:Y:S01]  /*0ff0*/  LDS R0, [UR20+0x8] ;  /* 0x00000814ff007984 */ /* 0x00ae620008000800 */
[----:B------:R-:W-:-:S05]  /*1000*/  IMAD.MOV.U32 R3, RZ, RZ, 0x6000 ;  /* 0x00006000ff037424 */ /* 0x000fca00078e00ff */
[----:B-1----:R-:W-:-:S04]  /*1010*/  LOP3.LUT R0, R0, 0x6000, R3, 0xd8, !PT ;  /* 0x0000600000007812 */ /* 0x002fc800078ed803 */
[----:B------:R-:W-:-:S05]  /*1020*/  LOP3.LUT R0, R0, 0x400000, RZ, 0xb8, !PT ;  /* 0x0040000000007812 */ /* 0x000fca00078eb8ff */
[----:B------:R1:W-:Y:S02]  /*1030*/  STS [UR20+0x8], R0 ;  /* 0x00000800ff007988 */ /* 0x0003e40008000814 */
.L_x_44:
[----:B------:R-:W-:Y:S05]  /*1040*/  BSYNC B4 ;  /* 0x0000000000047941 */ /* 0x000fea0003800000 */
.L_x_35:
[----:B-1-3--:R-:W1:Y:S02]  /*1050*/  @!P2 LDS R0, [UR20+0x8] ;  /* 0x00000814ff00a984 */ /* 0x00ae640008000800 */
[----:B-1----:R-:W-:-:S05]  /*1060*/  @!P2 LOP3.LUT R0, R0, 0x8000, RZ, 0xb8, !PT ;  /* 0x000080000000a812 */ /* 0x002fca00078eb8ff */
[----:B------:R1:W-:Y:S02]  /*1070*/  @!P2 STS [UR20+0x8], R0 ;  /* 0x00000800ff00a988 */ /* 0x0003e40008000814 */
.L_x_45:
[----:B------:R-:W-:Y:S05]  /*1080*/  BSYNC B3 ;  /* 0x0000000000037941 */ /* 0x000fea0003800000 */
.L_x_34:
[----:B------:R-:W-:Y:S05]  /*1090*/  WARPSYNC.ALL ;  /* 0x0000000000007948 */ /* 0x000fea0003800000 */
[----:B------:R1:W-:Y:S01]  /*10a0*/  STL [R1], RZ ;  /* 0x000000ff01007387 */ /* 0x0003e20000100800 */
[----:B------:R-:W-:Y:S01]  /*10b0*/  UIADD3 UR5, UR5, 0x100, URZ ;  /* 0x0000010005057890 */ /* 0x000fe2000fffe03f */
[----:B------:R-:W-:Y:S02]  /*10c0*/  ISETP.GE.AND P1, PT, R12, 0x1, PT ;  /* 0x000000010c00780c */ /* 0x000fe40003f26270 */
[----:B------:R-:W-:Y:S01]  /*10d0*/  CS2R R152, SRZ ;  /* 0x0000000000987805 */ /* 0x000fe2000001ff00 */
[----:B------:R1:W-:Y:S01]  /*10e0*/  STL [R1+0x4], RZ ;  /* 0x000004ff01007387 */ /* 0x0003e20000100800 */
[----:B------:R-:W-:Y:S01]  /*10f0*/  UIADD3 UR32, UP0, UR5, UR32, URZ ;  /* 0x0000002005207290 */ /* 0x000fe2000ff1e03f */
[----:B------:R-:W-:-:S02]  /*1100*/  CS2R R154, SRZ ;  /* 0x00000000009a7805 */ /* 0x000fc4000001ff00 */
[----:B------:R-:W-:Y:S01]  /*1110*/  CS2R R156, SRZ ;  /* 0x00000000009c7805 */ /* 0x000fe2000001ff00 */
[----:B------:R1:W-:Y:S01]  /*1120*/  STL [R1+0x8], RZ ;  /* 0x000008ff01007387 */ /* 0x0003e20000100800 */
[----:B------:R-:W-:Y:S01]  /*1130*/  ULEA.HI.X.SX32 UR33, UR5, UR33, 0x1, UP0 ;  /* 0x0000002105217291 */ /* 0x000fe200080f0e3f */
[----:B------:R-:W-:Y:S02]  /*1140*/  CS2R R158, SRZ ;  /* 0x00000000009e7805 */ /* 0x000fe4000001ff00 */
[----:B------:R-:W-:Y:S01]  /*1150*/  CS2R R160, SRZ ;  /* 0x0000000000a07805 */ /* 0x000fe2000001ff00 */
[----:B------:R1:W-:Y:S01]  /*1160*/  STL [R1+0xc], RZ ;  /* 0x00000cff01007387 */ /* 0x0003e20000100800 */
[----:B------:R-:W-:Y:S02]  /*1170*/  CS2R R162, SRZ ;  /* 0x0000000000a27805 */ /* 0x000fe4000001ff00 */
[----:B------:R-:W-:Y:S02]  /*1180*/  CS2R R164, SRZ ;  /* 0x0000000000a47805 */ /* 0x000fe4000001ff00 */
[----:B------:R-:W-:Y:S01]  /*1190*/  CS2R R166, SRZ ;  /* 0x0000000000a67805 */ /* 0x000fe2000001ff00 */
[----:B------:R1:W-:Y:S01]  /*11a0*/  STL [R1+0x10], RZ ;  /* 0x000010ff01007387 */ /* 0x0003e20000100800 */
[----:B------:R-:W-:-:S02]  /*11b0*/  CS2R R168, SRZ ;  /* 0x0000000000a87805 */ /* 0x000fc4000001ff00 */
        /* <DEDUP_REMOVED lines=96> */
[----:B------:R-:W-:Y:S01]  /*17c0*/  CS2R R58, SRZ ;  /* 0x00000000003a7805 */ /* 0x000fe2000001ff00 */
[----:B------:R1:W-:Y:S04]  /*17d0*/  STL [R1+0x74], RZ ;  /* 0x000074ff01007387 */ /* 0x0003e80000100800 */
        /* <DEDUP_REMOVED lines=33> */
[----:B------:R1:W-:Y:S01]  /*19f0*/  STL [R1+0xfc], RZ ;  /* 0x0000fcff01007387 */ /* 0x0003e20000100800 */
[----:B------:R-:W-:Y:S05]  /*1a00*/  @P0 BRA `(.L_x_46) ;  /* 0x0000000000280947 */ /* 0x000fea0003800000 */
[----:B-1-3--:R-:W1:Y:S01]  /*1a10*/  S2R R0, SR_LANEID ;  /* 0x0000000000007919 */ /* 0x00ae620000000000 */
[----:B------:R-:W-:Y:S05]  /*1a20*/  WARPSYNC.ALL ;  /* 0x0000000000007948 */ /* 0x000fea0003800000 */
[----:B-1----:R-:W-:-:S05]  /*1a30*/  IMAD.SHL.U32 R0, R0, 0x4, RZ ;  /* 0x0000000400007824 */ /* 0x002fca00078e00ff */
[----:B------:R-:W1:Y:S01]  /*1a40*/  LDS R3, [R0+UR20] ;  /* 0x0000001400037984 */ /* 0x000e620008000800 */
[----:B--2-4-:R-:W-:-:S05]  /*1a50*/  IADD3 R4, P3, R0, UR32, RZ ;  /* 0x0000002000047c10 */ /* 0x014fca000ff7e0ff */
[----:B------:R-:W-:-:S05]  /*1a60*/  IMAD.X R5, RZ, RZ, UR33, P3 ;  /* 0x00000021ff057e24 */ /* 0x000fca00098e06ff */
[----:B-1----:R1:W5:Y:S01]  /*1a70*/  ATOMG.E.EXCH.STRONG.GPU PT, RZ, [R4], R3 ;  /* 0x0000000304ff73a8 */ /* 0x00236200041ee100 */
[----:B------:R-:W-:-:S04]  /*1a80*/  DEPBAR {5,4,3,2,1,0} ;  /* 0x0000003f0000791a */ /* 0x000fc80000000000 */
[----:B------:R1:W-:Y:S01]  /*1a90*/  UTMACCTL.IV [UR32] ;  /* 0x00000000200079b9 */ /* 0x0003e20008000000 */
[----:B------:R-:W-:Y:S01]  /*1aa0*/  NOP ;  /* 0x0000000000007918 */ /* 0x000fe20000000000 */
.L_x_46:
[----:B------:R-:W-:Y:S05]  /*1ab0*/  @P0 BRA `(.L_x_47) ;  /* 0x00000000000c0947 */ /* 0x000fea0003800000 */
[----:B------:R0:W-:Y:S01]  /*1ac0*/  UTMACMDFLUSH ;  /* 0x00000000000079b7 */ /* 0x0001e20000000000 */
[----:B------:R-:W-:Y:S05]  /*1ad0*/  @P0 BRA `(.L_x_47) ;  /* 0x0000000000040947 */ /* 0x000fea0003800000 */
[----:B------:R-:W-:-:S04]  /*1ae0*/  DEPBAR.LE SB0, 0x0 ;  /* 0x000080000000791a */ /* 0x000fc80000000000 */
.L_x_47:
[----:B------:R-:W-:Y:S05]  /*1af0*/  WARPSYNC.ALL ;  /* 0x0000000000007948 */ /* 0x000fea0003800000 */
[----:B-----5:R-:W-:Y:S01]  /*1b00*/  BAR.SYNC.DEFER_BLOCKING 0x0 ;  /* 0x0000000000007b1d */ /* 0x020fe20000010000 */
[----:B------:R-:W-:Y:S01]  /*1b10*/  USHF.L.U32 UR11, UR34, 0x8, URZ ;  /* 0x00000008220b7899 */ /* 0x000fe2000800063f */
[----:B------:R-:W-:Y:S01]  /*1b20*/  CS2R R60, SRZ ;  /* 0x00000000003c7805 */ /* 0x000fe2000001ff00 */
[----:B------:R-:W-:Y:S01]  /*1b30*/  USHF.L.U32 UR15, UR23, 0x7, URZ ;  /* 0x00000007170f7899 */ /* 0x000fe2000800063f */
[----:B------:R-:W-:Y:S02]  /*1b40*/  CS2R R62, SRZ ;  /* 0x00000000003e7805 */ /* 0x000fe4000001ff00 */
[----:B------:R-:W-:Y:S01]  /*1b50*/  CS2R R64, SRZ ;  /* 0x0000000000407805 */ /* 0x000fe2000001ff00 */
[----:B------:R-:W-:Y:S01]  /*1b60*/  VOTEU.ALL UP0, P2 ;  /* 0x00000000003f7886 */ /* 0x000fe20001000000 */
[----:B------:R-:W-:Y:S01]  /*1b70*/  UMOV UR6, 0x1 ;  /* 0x0000000100067882 */ /* 0x000fe20000000000 */
[----:B------:R-:W-:Y:S01]  /*1b80*/  VOTEU.ALL UP1, P2 ;  /* 0x00000000003f7886 */ /* 0x000fe20001020000 */
[----:B------:R-:W-:-:S02]  /*1b90*/  CS2R R66, SRZ ;  /* 0x0000000000427805 */ /* 0x000fc4000001ff00 */
[----:B------:R-:W-:Y:S01]  /*1ba0*/  CS2R R68, SRZ ;  /* 0x0000000000447805 */ /* 0x000fe2000001ff00 */
[----:B------:R-:W-:-:S04]  /*1bb0*/  @!UP0 UIADD3 UR8, -UR6, 0x100000, URZ ;  /* 0x0010000006088890 */ /* 0x000fc8000fffe13f */
[----:B------:R-:W-:Y:S02]  /*1bc0*/  @!UP0 USHF.L.U32 UR9, UR8, 0xb, URZ ;  /* 0x0000000b08098899 */ /* 0x000fe4000800063f */
[----:B------:R-:W-:Y:S01]  /*1bd0*/  @!UP0 USHF.L.U32 UR8, UR8, 0x1, URZ ;  /* 0x0000000108088899 */ /* 0x000fe2000800063f */
[----:B------:R-:W-:Y:S01]  /*1be0*/  CS2R R70, SRZ ;  /* 0x0000000000467805 */ /* 0x000fe2000001ff00 */
[----:B------:R-:W-:-:S04]  /*1bf0*/  @!UP0 UIADD3 UR6, -UR6, 0x100000, URZ ;  /* 0x0010000006068890 */ /* 0x000fc8000fffe13f */
[----:B------:R-:W-:Y:S02]  /*1c00*/  @!UP0 USHF.L.U32 UR7, UR6, 0xb, URZ ;  /* 0x0000000b06078899 */ /* 0x000fe4000800063f */
[----:B------:R-:W-:Y:S01]  /*1c10*/  @!UP0 USHF.L.U32 UR6, UR6, 0x1, URZ ;  /* 0x0000000106068899 */ /* 0x000fe2000800063f */
[----:B------:R-:W-:Y:S01]  /*1c20*/  CS2R R72, SRZ ;  /* 0x0000000000487805 */ /* 0x000fe2000001ff00 */
[----:B------:R-:W-:Y:S01]  /*1c30*/  VOTEU.ALL UP0, P2 ;  /* 0x00000000003f7886 */ /* 0x000fe20001000000 */
[----:B------:R-:W-:Y:S02]  /*1c40*/  CS2R R74, SRZ ;  /* 0x00000000004a7805 */ /* 0x000fe4000001ff00 */
[----:B------:R-:W-:Y:S02]  /*1c50*/  CS2R R76, SRZ ;  /* 0x00000000004c7805 */ /* 0x000fe4000001ff00 */
[----:B------:R-:W-:Y:S02]  /*1c60*/  CS2R R78, SRZ ;  /* 0x00000000004e7805 */ /* 0x000fe4000001ff00 */
[----:B------:R-:W-:-:S02]  /*1c70*/  CS2R R80, SRZ ;  /* 0x0000000000507805 */ /* 0x000fc4000001ff00 */
[----:B------:R-:W-:Y:S02]  /*1c80*/  CS2R R82, SRZ ;  /* 0x0000000000527805 */ /* 0x000fe4000001ff00 */
[----:B------:R-:W-:Y:S02]  /*1c90*/  CS2R R84, SRZ ;  /* 0x0000000000547805 */ /* 0x000fe4000001ff00 */
[----:B------:R-:W-:Y:S01]  /*1ca0*/  CS2R R86, SRZ ;  /* 0x0000000000567805 */ /* 0x000fe2000001ff00 */
[----:B------:R-:W2:Y:S02]  /*1cb0*/  FENCE.VIEW.ASYNC.S ;  /* 0x00000000000073c6 */ /* 0x000ea40000000000 */
[----:B--2---:R2:W3:Y:S02]  /*1cc0*/  @!UP0 SYNCS.EXCH.64 URZ, [UR20+0xc000], UR8 ;  /* 0x00c00008143f85b2 */ /* 0x0044e40008000100 */
[----:B---3--:R-:W-:Y:S06]  /*1cd0*/  BAR.SYNC.DEFER_BLOCKING 0x0 ;  /* 0x0000000000007b1d */ /* 0x008fec0000010000 */
[----:B------:R2:W3:Y:S01]  /*1ce0*/  @!UP1 SYNCS.EXCH.64 URZ, [UR20+0xc008], UR6 ;  /* 0x00c00806143f95b2 */ /* 0x0004e20008000100 */
[----:B------:R-:W-:Y:S05]  /*1cf0*/  @!P1 BRA `(.L_x_48) ;  /* 0x0000001400f09947 */ /* 0x000fea0003800000 */
[----:B------:R1:W-:Y:S01]  /*1d00*/  STL [R1], RZ ;  /* 0x000000ff01007387 */ /* 0x0003e20000100800 */
[----:B------:R-:W-:Y:S02]  /*1d10*/  CS2R R152, SRZ ;  /* 0x0000000000987805 */ /* 0x000fe4000001ff00 */
        /* <DEDUP_REMOVED lines=127> */
[----:B------:R-:W-:Y:S01]  /*2510*/  UMOV UR5, URZ ;  /* 0x0000003f00057c82 */ /* 0x000fe20008000000 */
[----:B------:R-:W-:-:S02]  /*2520*/  UMOV UR10, URZ ;  /* 0x0000003f000a7c82 */ /* 0x000fc40008000000 */
        /* <DEDUP_REMOVED lines=30> */
[----:B------:R1:W-:Y:S02]  /*2710*/  STL [R1+0xfc], RZ ;  /* 0x0000fcff01007387 */ /* 0x0003e40000100800 */
.L_x_50:
[----:B---3--:R-:W-:Y:S01]  /*2720*/  BAR.SYNC.DEFER_BLOCKING 0x0 ;  /* 0x0000000000007b1d */ /* 0x008fe20000010000 */
[----:B------:R-:W-:Y:S01]  /*2730*/  ULEA UR18, UR5, UR20, 0x3 ;  /* 0x0000001405127291 */ /* 0x000fe2000f8e183f */
[----:B-1----:R-:W-:Y:S01]  /*2740*/  @!P2 IMAD.MOV.U32 R0, RZ, RZ, 0x6000 ;  /* 0x00006000ff00a424 */ /* 0x002fe200078e00ff */
[----:B------:R-:W-:Y:S01]  /*2750*/  ELECT P0, URZ, PT ;  /* 0x00000000003f782f */ /* 0x000fe20003800000 */
[----:B--2---:R-:W-:-:S03]  /*2760*/  ULEA UR8, UR5, UR20, 0xe ;  /* 0x0000001405087291 */ /* 0x004fc6000f8e703f */
[----:B------:R-:W-:Y:S02]  /*2770*/  ISETP.LT.U32.AND P0, PT, R2, 0x20, P0 ;  /* 0x000000200200780c */ /* 0x000fe40000701070 */
[----:B------:R-:W-:Y:S01]  /*2780*/  ELECT P1, URZ, PT ;  /* 0x00000000003f782f */ /* 0x000fe20003820000 */
[----:B------:R-:W-:-:S03]  /*2790*/  ULEA UR12, UR5, UR20, 0xd ;  /* 0x00000014050c7291 */ /* 0x000fc6000f8e683f */
[----:B------:R-:W-:Y:S01]  /*27a0*/  ISETP.LT.U32.AND P1, PT, R2, 0x20, P1 ;  /* 0x000000200200780c */ /* 0x000fe20000f21070 */
[----:B------:R-:W-:Y:S01]  /*27b0*/  UMOV UR14, UR10 ;  /* 0x0000000a000e7c82 */ /* 0x000fe20008000000 */
[----:B------:R-:W-:-:S05]  /*27c0*/  UIADD3 UR12, UR12, 0x8000, URZ ;  /* 0x000080000c0c7890 */ /* 0x000fca000fffe03f */
[----:B------:R-:W-:Y:S01]  /*27d0*/  VOTEU.ANY UP0, P0 ;  /* 0x00000000003f7886 */ /* 0x000fe20000000100 */
[----:B------:R-:W-:Y:S01]  /*27e0*/  VOTEU.ANY UP2, P0 ;  /* 0x00000000003f7886 */ /* 0x000fe20000040100 */
[----:B------:R1:W-:Y:S01]  /*27f0*/  @!P2 SYNCS.ARRIVE.TRANS64 RZ, [UR18+0xc000], R0 ;  /* 0x00c00000ffffa9a7 */ /* 0x0003e20008000012 */
[----:B------:R2:W-:Y:S06]  /*2800*/  MEMBAR.ALL.CTA ;  /* 0x0000000000007992 */ /* 0x0005ec0000008000 */
[----:B--2---:R-:W2:Y:S01]  /*2810*/  FENCE.VIEW.ASYNC.S ;  /* 0x00000000000073c6 */ /* 0x004ea20000000000 */
[----:B------:R-:W-:Y:S01]  /*2820*/  @UP0 UIADD3 UR9, UR18, 0xc000, URZ ;  /* 0x0000c00012090890 */ /* 0x000fe2000fffe03f */
[----:B------:R-:W-:Y:S01]  /*2830*/  @UP0 UMOV UR6, UR28 ;  /* 0x0000001c00060c82 */ /* 0x000fe20008000000 */
[----:B------:R-:W-:Y:S01]  /*2840*/  @UP0 UMOV UR7, UR29 ;  /* 0x0000001d00070c82 */ /* 0x000fe20008000000 */
[----:B--2---:R-:W-:Y:S01]  /*2850*/  VOTEU.ANY UP1, P1 ;  /* 0x00000000003f7886 */ /* 0x004fe20000820100 */
[----:B------:R-:W-:Y:S01]  /*2860*/  VOTEU.ANY UP3, P1 ;  /* 0x00000000003f7886 */ /* 0x000fe20000860100 */
[----:B-1----:R-:W-:-:S03]  /*2870*/  IMAD.U32 R0, RZ, RZ, UR4 ;  /* 0x00000004ff007e24 */ /* 0x002fc6000f8e00ff */
[----:B------:R-:W-:Y:S01]  /*2880*/  @UP1 UIADD3 UR13, UR18, 0xc000, URZ ;  /* 0x0000c000120d1890 */ /* 0x000fe2000fffe03f */
[----:B------:R-:W-:Y:S01]  /*2890*/  @UP1 UMOV UR16, UR30 ;  /* 0x0000001e00101c82 */ /* 0x000fe20008000000 */
[----:B------:R-:W-:Y:S01]  /*28a0*/  @UP1 UMOV UR17, UR31 ;  /* 0x0000001f00111c82 */ /* 0x000fe20008000000 */
[----:B------:R-:W-:Y:S01]  /*28b0*/  SHF.L.U32 R0, R0, 0x1f, RZ ;  /* 0x0000001f00007819 */ /* 0x000fe200000006ff */
[----:B------:R-:W-:Y:S06]  /*28c0*/  BAR.SYNC.DEFER_BLOCKING 0x0 ;  /* 0x0000000000007b1d */ /* 0x000fec0000010000 */
[----:B------:R1:W-:Y:S02]  /*28d0*/  @UP2 UTMALDG.2D [UR8], [UR6] ;  /* 0x00000008060025b4 */ /* 0x0003e40008008000 */
[----:B------:R-:W-:Y:S06]  /*28e0*/  BAR.SYNC.DEFER_BLOCKING 0x0 ;  /* 0x0000000000007b1d */ /* 0x000fec0000010000 */
[----:B------:R1:W-:Y:S02]  /*28f0*/  @UP3 UTMALDG.2D [UR12], [UR16] ;  /* 0x0000000c100035b4 */ /* 0x0003e40008008000 */
[----:B------:R-:W-:Y:S06]  /*2900*/  BAR.SYNC.DEFER_BLOCKING 0x0 ;  /* 0x0000000000007b1d */ /* 0x000fec0000010000 */
[----:B------:R-:W2:Y:S02]  /*2910*/  SYNCS.PHASECHK.TRANS64.TRYWAIT P0, [UR18+0xc000], R0 ;  /* 0x00c00000ff0075a7 */ /* 0x000ea40008000152 */
[----:B-12---:R-:W-:Y:S05]  /*2920*/  @!P0 BRA `(.L_x_49) ;  /* 0x0000002000988947 */ /* 0x006fea0003800000 */
.L_x_51:
[----:B------:R-:W-:Y:S01]  /*2930*/  STL.64 [R1+0x1f8], R86 ;  /* 0x0001f85601007387 */ /* 0x000fe20000100a00 */
[----:B------:R-:W-:Y:S01]  /*2940*/  USHF.R.U32.HI UR16, URZ, 0x4, UR8 ;  /* 0x000000043f107899 */ /* 0x000fe20008011608 */
[----:B------:R-:W1:Y:S02]  /*2950*/  LDC R0, c[0x0][0x230] ;  /* 0x00008c00ff007b82 */ /* 0x000e640000000800 */
[----:B------:R-:W-:Y:S04]  /*2960*/  STL.64 [R1+0x1f0], R84 ;  /* 0x0001f05401007387 */ /* 0x000fe80000100a00 */
        /* <DEDUP_REMOVED lines=29> */
[----:B------:R2:W-:Y:S04]  /*2b40*/  STL.64 [R1+0x100], R24 ;  /* 0x0001001801007387 */ /* 0x0005e80000100a00 */
[----:B--2---:R-:W2:Y:S04]  /*2b50*/  LDL.LU.64 R24, [R1] ;  /* 0x0000000001187983 */ /* 0x004ea80000300a00 */
[----:B------:R-:W2:Y:S04]  /*2b60*/  LDL.LU.64 R26, [R1+0x8] ;  /* 0x00000800011a7983 */ /* 0x000ea80000300a00 */
        /* <DEDUP_REMOVED lines=29> */
[----:B------:R-:W2:Y:S01]  /*2d40*/  LDL.LU.64 R86, [R1+0xf8] ;  /* 0x0000f80001567983 */ /* 0x000ea20000300a00 */
[----:B------:R-:W-:-:S02]  /*2d50*/  USHF.R.U32.HI UR6, URZ, 0x4, UR12 ;  /* 0x000000043f067899 */ /* 0x000fc4000801160c */
[----:B------:R-:W-:Y:S02]  /*2d60*/  USGXT.U32 UR16, UR16, 0xe ;  /* 0x0000000e1010789a */ /* 0x000fe40008000000 */
[----:B------:R-:W-:Y:S01]  /*2d70*/  USGXT.U32 UR6, UR6, 0xe ;  /* 0x0000000e0606789a */ /* 0x000fe20008000000 */
[----:B------:R-:W-:Y:S01]  /*2d80*/  UMOV UR17, 0x80000020 ;  /* 0x8000002000117882 */ /* 0x000fe20000000000 */
[----:B------:R-:W-:Y:S01]  /*2d90*/  UMOV UR19, 0x80000020 ;  /* 0x8000002000137882 */ /* 0x000fe20000000000 */
[----:B------:R-:W-:Y:S01]  /*2da0*/  UIADD3 UR24, UP0, UR16, 0x2, URZ ;  /* 0x0000000210187890 */ /* 0x000fe2000ff1e03f */
[----:B------:R-:W-:-:S03]  /*2db0*/  UMOV UR8, URZ ;  /* 0x0000003f00087c82 */ /* 0x000fc60008000000 */
[----:B------:R-:W-:Y:S01]  /*2dc0*/  UMOV UR18, UR6 ;  /* 0x0000000600127c82 */ /* 0x000fe20008000000 */
[----:B------:R-:W-:Y:S01]  /*2dd0*/  UMOV UR26, 0xfffffffe ;  /* 0xfffffffe001a7882 */ /* 0x000fe20000000000 */
[----:B------:R-:W-:Y:S01]  /*2de0*/  UMOV UR27, 0x7fffffdf ;  /* 0x7fffffdf001b7882 */ /* 0x000fe20000000000 */
[----:B------:R-:W-:Y:S01]  /*2df0*/  UMOV UR7, URZ ;  /* 0x0000003f00077c82 */ /* 0x000fe20008000000 */
[----:B------:R-:W-:Y:S02]  /*2e00*/  UIADD3.X UR25, UR8, -0x7fffffe0, URZ, UP0, !UPT ;  /* 0x8000002008197890 */ /* 0x000fe400087fe43f */
[----:B------:R-:W-:Y:S01]  /*2e10*/  UIADD3.64 UR26, UR6, -UR26, URZ ;  /* 0x8000001a061a7297 */ /* 0x000fe2000fffe03f */
[----:B--2---:R-:W-:-:S06]  /*2e20*/  WARPGROUP.ARRIVE ;  /* 0x00000000000079c5 */ /* 0x004fcc0000000000 */
[----:B------:R-:W-:Y:S01]  /*2e30*/  QGMMA.64x128x32.F32.E4M3.E4M3 R24, gdesc[UR16], R24, gsb0 ;  /* 0x01e00000101879f3 */ /* 0x000fe20008000818 */
[----:B------:R-:W-:Y:S02]  /*2e40*/  UIADD3.64 UR16, UR24, 0xfe, URZ ;  /* 0x000000fe18107897 */ /* 0x000fe4000fffe03f */
[----:B------:R-:W-:Y:S02]  /*2e50*/  WARPGROUP.DEPBAR.LE gsb0, 0x0 ;  /* 0x00008000000079c5 */ /* 0x000fe40000010000 */
[----:B------:R-:W-:-:S07]  /*2e60*/  WARPGROUP.ARRIVE ;  /* 0x00000000000079c5 */ /* 0x000fce0000000000 */
[----:B------:R-:W-:Y:S01]  /*2e70*/  QGMMA.64x128x32.F32.E4M3.E4M3 R24, gdesc[UR24], R24, gsb0 ;  /* 0x01e00000181879f3 */ /* 0x000fe20008000818 */
[----:B------:R-:W-:Y:S01]  /*2e80*/  UIADD3.64 UR36, UR24, 0x100, URZ ;  /* 0x0000010018247897 */ /* 0x000fe2000fffe03f */
[----:B------:R-:W-:Y:S01]  /*2e90*/  UMOV UR38, UR26 ;  /* 0x0000001a00267c82 */ /* 0x000fe20008000000 */
[----:B------:R-:W-:Y:S01]  /*2ea0*/  UMOV UR39, UR27 ;  /* 0x0000001b00277c82 */ /* 0x000fe20008000000 */
[----:B------:R-:W-:Y:S02]  /*2eb0*/  WARPGROUP.DEPBAR.LE gsb0, 0x0 ;  /* 0x00008000000079c5 */ /* 0x000fe40000010000 */
[----:B------:R-:W-:Y:S01]  /*2ec0*/  WARPGROUP.ARRIVE ;  /* 0x00000000000079c5 */ /* 0x000fe20000000000 */
[----:B------:R-:W-:Y:S04]  /*2ed0*/  STL.64 [R1], R24 ;  /* 0x0000001801007387 */ /* 0x000fe80000100a00 */
[----:B------:R-:W-:Y:S01]  /*2ee0*/  STL.64 [R1+0x8], R26 ;  /* 0x0000081a01007387 */ /* 0x000fe20000100a00 */
[----:B------:R-:W-:Y:S03]  /*2ef0*/  QGMMA.64x128x32.F32.E4M3.E4M3 R152, gdesc[UR16], R152, gsb0 ;  /* 0x01e00000109879f3 */ /* 0x000fe60008000898 */
        /* <DEDUP_REMOVED lines=30> */
[----:B--2---:R-:W2:Y:S01]  /*30e0*/  LDL.LU.64 R86, [R1+0x1f8] ;  /* 0x0001f80001567983 */ /* 0x004ea20000300a00 */
[----:B------:R-:W-:-:S02]  /*30f0*/  WARPGROUP.DEPBAR.LE gsb0, 0x0 ;  /* 0x00008000000079c5 */ /* 0x000fc40000010000 */
[----:B------:R-:W-:Y:S01]  /*3100*/  WARPGROUP.ARRIVE ;  /* 0x00000000000079c5 */ /* 0x000fe20000000000 */
[----:B------:R-:W2:Y:S04]  /*3110*/  LDL.LU.64 R84, [R1+0x1f0] ;  /* 0x0001f00001547983 */ /* 0x000ea80000300a00 */
[----:B------:R-:W2:Y:S01]  /*3120*/  LDL.LU.64 R82, [R1+0x1e8] ;  /* 0x0001e80001527983 */ /* 0x000ea20000300a00 */
[----:B------:R-:W-:Y:S03]  /*3130*/  QGMMA.64x128x32.F32.E4M3.E4M3 R152, gdesc[UR36], R152, gsb0 ;  /* 0x01e00000249879f3 */ /* 0x000fe60008000898 */
        /* <DEDUP_REMOVED lines=29> */
[----:B------:R-:W-:-:S02]  /*3310*/  UIADD3.64 UR16, UR24, 0x1fe, URZ ;  /* 0x000001fe18107897 */ /* 0x000fc4000fffe03f */
[----:B------:R-:W-:Y:S01]  /*3320*/  UIADD3.64 UR36, UR24, 0x200, URZ ;  /* 0x0000020018247897 */ /* 0x000fe2000fffe03f */
[----:B------:R-:W-:Y:S01]  /*3330*/  UMOV UR38, UR26 ;  /* 0x0000001a00267c82 */ /* 0x000fe20008000000 */
[----:B------:R-:W-:Y:S01]  /*3340*/  UMOV UR39, UR27 ;  /* 0x0000001b00277c82 */ /* 0x000fe20008000000 */
[----:B------:R-:W-:Y:S02]  /*3350*/  UIADD3 UR10, UR10, 0x40, URZ ;  /* 0x000000400a0a7890 */ /* 0x000fe4000fffe03f */
[----:B------:R-:W-:-:S04]  /*3360*/  UIADD3 UR5, UR5, 0x1, URZ ;  /* 0x0000000105057890 */ /* 0x000fc8000fffe03f */
[----:B-1----:R-:W-:Y:S01]  /*3370*/  ISETP.LE.AND P0, PT, R0, UR10, PT ;  /* 0x0000000a00007c0c */ /* 0x002fe2000bf03270 */
[----:B------:R-:W-:-:S04]  /*3380*/  UISETP.NE.U32.AND UP0, UPT, UR5, 0x2, UPT ;  /* 0x000000020500788c */ /* 0x000fc8000bf05070 */
[----:B------:R-:W-:Y:S01]  /*3390*/  USEL UR6, URZ, 0x1, UP0 ;  /* 0x000000013f067887 */ /* 0x000fe20008000000 */
[----:B------:R-:W-:Y:S02]  /*33a0*/  WARPGROUP.DEPBAR.LE gsb0, 0x0 ;  /* 0x00008000000079c5 */ /* 0x000fe40000010000 */
[----:B------:R-:W-:Y:S01]  /*33b0*/  WARPGROUP.ARRIVE ;  /* 0x00000000000079c5 */ /* 0x000fe20000000000 */
[----:B------:R-:W-:Y:S02]  /*33c0*/  USEL UR5, UR5, URZ, UP0 ;  /* 0x0000003f05057287 */ /* 0x000fe40008000000 */
[----:B------:R-:W-:-:S03]  /*33d0*/  ULOP3.LUT UR4, UR4, UR6, URZ, 0x3c, !UPT ;  /* 0x0000000604047292 */ /* 0x000fc6000f8e3c3f */
[----:B------:R-:W-:Y:S01]  /*33e0*/  QGMMA.64x128x32.F32.E4M3.E4M3 R88, gdesc[UR16], R88, gsb0 ;  /* 0x01e00000105879f3 */ /* 0x000fe20008000858 */
[----:B------:R-:W-:Y:S02]  /*33f0*/  UIADD3.64 UR16, UR24, 0x2fe, URZ ;  /* 0x000002fe18107897 */ /* 0x000fe4000fffe03f */
[----:B------:R-:W-:Y:S01]  /*3400*/  UIADD3.64 UR24, UR24, 0x300, URZ ;  /* 0x0000030018187897 */ /* 0x000fe2000fffe03f */
[----:B------:R-:W-:Y:S02]  /*3410*/  WARPGROUP.DEPBAR.LE gsb0, 0x0 ;  /* 0x00008000000079c5 */ /* 0x000fe40000010000 */
[----:B------:R-:W-:-:S06]  /*3420*/  WARPGROUP.ARRIVE ;  /* 0x00000000000079c5 */ /* 0x000fcc0000000000 */
[----:B------:R-:W-:Y:S03]  /*3430*/  QGMMA.64x128x32.F32.E4M3.E4M3 R88, gdesc[UR36], R88, gsb0 ;  /* 0x01e00000245879f3 */ /* 0x000fe60008000858 */
[----:B------:R-:W-:Y:S02]  /*3440*/  WARPGROUP.DEPBAR.LE gsb0, 0x0 ;  /* 0x00008000000079c5 */ /* 0x000fe40000010000 */
[----:B--2---:R-:W-:-:S07]  /*3450*/  WARPGROUP.ARRIVE ;  /* 0x00000000000079c5 */ /* 0x004fce0000000000 */
[----:B------:R-:W-:Y:S03]  /*3460*/  QGMMA.64x128x32.F32.E4M3.E4M3 R24, gdesc[UR16], R24, gsb0 ;  /* 0x01e00000101879f3 */ /* 0x000fe60008000818 */
[----:B------:R-:W-:Y:S02]  /*3470*/  WARPGROUP.DEPBAR.LE gsb0, 0x0 ;  /* 0x00008000000079c5 */ /* 0x000fe40000010000 */
[----:B------:R-:W-:-:S07]  /*3480*/  WARPGROUP.ARRIVE ;  /* 0x00000000000079c5 */ /* 0x000fce0000000000 */
[----:B------:R-:W-:Y:S03]  /*3490*/  QGMMA.64x128x32.F32.E4M3.E4M3 R24, gdesc[UR24], R24, gsb0 ;  /* 0x01e00000181879f3 */ /* 0x000fe60008000818 */
[----:B------:R-:W-:Y:S02]  /*34a0*/  WARPGROUP.DEPBAR.LE gsb0, 0x0 ;  /* 0x00008000000079c5 */ /* 0x000fe40000010000 */
[----:B------:R-:W-:Y:S05]  /*34b0*/  @!P0 BRA `(.L_x_50) ;  /* 0xfffffff000988947 */ /* 0x000fea000383ffff */
.L_x_48:
[----:B------:R5:W-:Y:S04]  /*34c0*/  STL [R1+0x10c], R84 ;  /* 0x00010c5401007387 */ /* 0x000be80000100800 */
[----:B-1----:R-:W2:Y:S01]  /*34d0*/  LDL.LU R5, [R1+0x4] ;  /* 0x0000040001057983 */ /* 0x002ea20000300800 */
[----:B---3--:R-:W-:Y:S06]  /*34e0*/  BAR.SYNC.DEFER_BLOCKING 0x0 ;  /* 0x0000000000007b1d */ /* 0x008fec0000010000 */
[----:B-----5:R-:W2:Y:S04]  /*34f0*/  LDL.LU R84, [R1] ;  /* 0x0000000001547983 */ /* 0x020ea80000300800 */
[----:B------:R1:W-:Y:S04]  /*3500*/  STL [R1+0x108], R85 ;  /* 0x0001085501007387 */ /* 0x0003e80000100800 */
[----:B-1----:R-:W3:Y:S01]  /*3510*/  LDL.LU R85, [R1+0x8] ;  /* 0x0000080001557983 */ /* 0x002ee20000300800 */
[----:B------:R-:W1:Y:S03]  /*3520*/  @!P2 SYNCS.CCTL.IV [UR20+0xc000] ;  /* 0x00c00000ff00a9b1 */ /* 0x000e660008000014 */
[----:B------:R-:W3:Y:S04]  /*3530*/  LDL.LU R3, [R1+0xc] ;  /* 0x00000c0001037983 */ /* 0x000ee80000300800 */
[----:B------:R5:W-:Y:S01]  /*3540*/  STL [R1+0x104], R86 ;  /* 0x0001045601007387 */ /* 0x000be20000100800 */
[----:B-1----:R-:W-:Y:S06]  /*3550*/  BAR.SYNC.DEFER_BLOCKING 0x0 ;  /* 0x0000000000007b1d */ /* 0x002fec0000010000 */
[----:B-----5:R-:W5:Y:S04]  /*3560*/  LDL.LU R86, [R1+0x10] ;  /* 0x0000100001567983 */ /* 0x020f680000300800 */
[----:B------:R-:W5:Y:S04]  /*3570*/  LDL.LU R0, [R1+0x14] ;  /* 0x0000140001007983 */ /* 0x000f680000300800 */
[----:B------:R1:W-:Y:S01]  /*3580*/  STL [R1+0x100], R87 ;  /* 0x0001005701007387 */ /* 0x0003e20000100800 */
[----:B------:R-:W-:-:S02]  /*3590*/  F2FP.SATFINITE.E4M3.F32.PACK_AB_MERGE_C R24, R25, R24, RZ ;  /* 0x000000181918723e */ /* 0x000fc400048070ff */
[----:B------:R-:W-:Y:S02]  /*35a0*/  F2FP.SATFINITE.E4M3.F32.PACK_AB_MERGE_C R26, R27, R26, RZ ;  /* 0x0000001a1b1a723e */ /* 0x000fe400048070ff */
[----:B------:R-:W-:Y:S02]  /*35b0*/  F2FP.SATFINITE.E4M3.F32.PACK_AB_MERGE_C R152, R153, R152, RZ ;  /* 0x000000989998723e */ /* 0x000fe400048070ff */
[----:B------:R-:W-:Y:S01]  /*35c0*/  F2FP.SATFINITE.E4M3.F32.PACK_AB_MERGE_C R154, R155, R154, RZ ;  /* 0x0000009a9b9a723e */ /* 0x000fe200048070ff */
[----:B------:R-:W5:Y:S01]  /*35d0*/  @!P2 SYNCS.CCTL.IV [UR20+0xc008] ;  /* 0x00c00800ff00a9b1 */ /* 0x000f620008000014 */
[----:B-1----:R-:W5:Y:S04]  /*35e0*/  LDL.LU R87, [R1+0x18] ;  /* 0x0000180001577983 */ /* 0x002f680000300800 */
[----:B----4-:R-:W4:Y:S04]  /*35f0*/  LDL.LU R4, [R1+0x1c] ;  /* 0x00001c0001047983 */ /* 0x010f280000300800 */
[----:B------:R-:W4:Y:S04]  /*3600*/  LDL.LU R7, [R1+0x20] ;  /* 0x0000200001077983 */ /* 0x000f280000300800 */
        /* <DEDUP_REMOVED lines=54> */
[----:B------:R-:W4:Y:S01]  /*3970*/  LDL.LU R226, [R1+0xfc] ;  /* 0x0000fc0001e27983 */ /* 0x000f220000300800 */
[----:B--2---:R-:W-:-:S03]  /*3980*/  F2FP.SATFINITE.E4M3.F32.PACK_AB_MERGE_C R5, R5, R84, RZ ;  /* 0x000000540505723e */ /* 0x004fc600048070ff */
[----:B------:R-:W2:Y:S01]  /*3990*/  LDL.LU R84, [R1+0x10c] ;  /* 0x00010c0001547983 */ /* 0x000ea20000300800 */
[----:B---3--:R-:W-:-:S03]  /*39a0*/  F2FP.SATFINITE.E4M3.F32.PACK_AB_MERGE_C R3, R3, R85, RZ ;  /* 0x000000550303723e */ /* 0x008fc600048070ff */
[----:B------:R-:W2:Y:S01]  /*39b0*/  LDL.LU R85, [R1+0x108] ;  /* 0x0001080001557983 */ /* 0x000ea20000300800 */
[----:B-----5:R-:W-:-:S03]  /*39c0*/  F2FP.SATFINITE.E4M3.F32.PACK_AB_MERGE_C R0, R0, R86, RZ ;  /* 0x000000560000723e */ /* 0x020fc600048070ff */
[----:B------:R-:W3:Y:S01]  /*39d0*/  LDL.LU R86, [R1+0x104] ;  /* 0x0001040001567983 */ /* 0x000ee20000300800 */
[----:B----4-:R-:W-:-:S03]  /*39e0*/  F2FP.SATFINITE.E4M3.F32.PACK_AB_MERGE_C R4, R4, R87, RZ ;  /* 0x000000570404723e */ /* 0x010fc600048070ff */
[----:B------:R-:W3:Y:S01]  /*39f0*/  LDL.LU R87, [R1+0x100] ;  /* 0x0001000001577983 */ /* 0x000ee20000300800 */
[----:B------:R-:W-:Y:S02]  /*3a00*/  F2FP.SATFINITE.E4M3.F32.PACK_AB_MERGE_C R156, R157, R156, RZ ;  /* 0x0000009c9d9c723e */ /* 0x000fe400048070ff */
[----:B------:R-:W-:Y:S02]  /*3a10*/  ELECT P0, URZ, PT ;  /* 0x00000000003f782f */ /* 0x000fe40003800000 */
[----:B------:R-:W-:Y:S01]  /*3a20*/  F2FP.SATFINITE.E4M3.F32.PACK_AB_MERGE_C R158, R159, R158, RZ ;  /* 0x0000009e9f9e723e */ /* 0x000fe200048070ff */
[----:B------:R-:W-:Y:S01]  /*3a30*/  UMOV UR21, UR15 ;  /* 0x0000000f00157c82 */ /* 0x000fe20008000000 */
[----:B------:R-:W-:Y:S01]  /*3a40*/  F2FP.SATFINITE.E4M3.F32.PACK_AB_MERGE_C R88, R89, R88, RZ ;  /* 0x000000585958723e */ /* 0x000fe200048070ff */
[----:B------:R-:W-:Y:S01]  /*3a50*/  UMOV UR22, UR11 ;  /* 0x0000000b00167c82 */ /* 0x000fe20008000000 */
[----:B------:R-:W-:Y:S02]  /*3a60*/  F2FP.SATFINITE.E4M3.F32.PACK_AB_MERGE_C R6, R6, R7, RZ ;  /* 0x000000070606723e */ /* 0x000fe400048070ff */
[----:B------:R-:W1:Y:S01]  /*3a70*/  S2R R7, SR_TID.X ;  /* 0x0000000000077919 */ /* 0x000e620000002100 */
[----:B------:R-:W-:-:S02]  /*3a80*/  F2FP.SATFINITE.E4M3.F32.PACK_AB_MERGE_C R90, R91, R90, RZ ;  /* 0x0000005a5b5a723e */ /* 0x000fc400048070ff */
[----:B------:R-:W-:Y:S02]  /*3a90*/  F2FP.SATFINITE.E4M3.F32.PACK_AB_MERGE_C R92, R93, R92, RZ ;  /* 0x0000005c5d5c723e */ /* 0x000fe400048070ff */
[----:B------:R-:W-:Y:S02]  /*3aa0*/  F2FP.SATFINITE.E4M3.F32.PACK_AB_MERGE_C R94, R95, R94, RZ ;  /* 0x0000005e5f5e723e */ /* 0x000fe400048070ff */
[----:B------:R-:W-:Y:S02]  /*3ab0*/  F2FP.SATFINITE.E4M3.F32.PACK_AB_MERGE_C R28, R29, R28, RZ ;  /* 0x0000001c1d1c723e */ /* 0x000fe400048070ff */
[----:B------:R-:W-:Y:S02]  /*3ac0*/  F2FP.SATFINITE.E4M3.F32.PACK_AB_MERGE_C R30, R31, R30, RZ ;  /* 0x0000001e1f1e723e */ /* 0x000fe400048070ff */
[----:B------:R-:W-:Y:S02]  /*3ad0*/  F2FP.SATFINITE.E4M3.F32.PACK_AB_MERGE_C R8, R8, R2, RZ ;  /* 0x000000020808723e */ /* 0x000fe400048070ff */
        /* <DEDUP_REMOVED lines=9> */
[----:B------:R-:W-:Y:S01]  /*3b70*/  F2FP.SATFINITE.E4M3.F32.PACK_AB_MERGE_C R102, R103, R102, RZ ;  /* 0x000000666766723e */ /* 0x000fe200048070ff */
[----:B-1----:R-:W-:Y:S01]  /*3b80*/  IMAD.SHL.U32 R25, R7, 0x40, RZ ;  /* 0x0000004007197824 */ /* 0x002fe200078e00ff */
[----:B------:R-:W-:Y:S01]  /*3b90*/  F2FP.SATFINITE.E4M3.F32.PACK_AB_MERGE_C R32, R33, R32, RZ ;  /* 0x000000202120723e */ /* 0x000fe200048070ff */
[----:B------:R-:W-:Y:S01]  /*3ba0*/  IMAD.SHL.U32 R27, R7, 0x2, RZ ;  /* 0x00000002071b7824 */ /* 0x000fe200078e00ff */
[----:B------:R-:W-:Y:S02]  /*3bb0*/  F2FP.SATFINITE.E4M3.F32.PACK_AB_MERGE_C R34, R35, R34, RZ ;  /* 0x000000222322723e */ /* 0x000fe400048070ff */
[----:B------:R-:W-:-:S02]  /*3bc0*/  LOP3.LUT R25, R25, 0x1800, RZ, 0xc0, !PT ;  /* 0x0000180019197812 */ /* 0x000fc400078ec0ff */
[----:B------:R-:W-:Y:S02]  /*3bd0*/  LOP3.LUT R27, R27, 0x6, RZ, 0xc0, !PT ;  /* 0x000000061b1b7812 */ /* 0x000fe400078ec0ff */
        /* <DEDUP_REMOVED lines=83> */
[----:B------:R-:W-:Y:S02]  /*4110*/  LOP3.LUT R228, R7, 0x1c, RZ, 0xc0, !PT ;  /* 0x0000001c07e47812 */ /* 0x000fe400078ec0ff */
[----:B------:R-:W-:Y:S02]  /*4120*/  F2FP.SATFINITE.E4M3.F32.PACK_AB_MERGE_C R223, R223, R230, RZ ;  /* 0x000000e6dfdf723e */ /* 0x000fe400048070ff */
[----:B------:R-:W-:Y:S01]  /*4130*/  F2FP.SATFINITE.E4M3.F32.PACK_AB_MERGE_C R224, R224, R229, RZ ;  /* 0x000000e5e0e0723e */ /* 0x000fe200048070ff */
[----:B------:R-:W-:Y:S01]  /*4140*/  IMAD R25, R228, 0x20, R25 ;  /* 0x00000020e4197824 */ /* 0x000fe200078e0219 */
[----:B------:R-:W-:Y:S01]  /*4150*/  F2FP.SATFINITE.E4M3.F32.PACK_AB_MERGE_C R226, R226, R227, RZ ;  /* 0x000000e3e2e2723e */ /* 0x000fe200048070ff */
[----:B------:R-:W-:Y:S01]  /*4160*/  IMAD R228, R228, 0x4, R27 ;  /* 0x00000004e4e47824 */ /* 0x000fe200078e021b */
[----:B------:R-:W-:Y:S02]  /*4170*/  F2FP.SATFINITE.E4M3.F32.PACK_AB_MERGE_C R208, R209, R208, RZ ;  /* 0x000000d0d1d0723e */ /* 0x000fe400048070ff */
[----:B------:R-:W-:Y:S01]  /*4180*/  F2FP.SATFINITE.E4M3.F32.PACK_AB_MERGE_C R210, R211, R210, RZ ;  /* 0x000000d2d3d2723e */ /* 0x000fe200048070ff */
[----:B------:R-:W-:Y:S01]  /*4190*/  IMAD.IADD R25, R25, 0x1, R228 ;  /* 0x0000000119197824 */ /* 0x000fe200078e02e4 */
[----:B------:R-:W-:-:S02]  /*41a0*/  F2FP.SATFINITE.E4M3.F32.PACK_AB_MERGE_C R212, R213, R212, RZ ;  /* 0x000000d4d5d4723e */ /* 0x000fc400048070ff */
[----:B------:R-:W-:Y:S02]  /*41b0*/  F2FP.SATFINITE.E4M3.F32.PACK_AB_MERGE_C R214, R215, R214, RZ ;  /* 0x000000d6d7d6723e */ /* 0x000fe400048070ff */
[----:B------:R1:W-:Y:S01]  /*41c0*/  STS.U16 [R25+UR20+0x400], R3 ;  /* 0x0004000319007988 */ /* 0x0003e20008000414 */
[----:B------:R-:W-:Y:S02]  /*41d0*/  F2FP.SATFINITE.E4M3.F32.PACK_AB_MERGE_C R144, R145, R144, RZ ;  /* 0x000000909190723e */ /* 0x000fe400048070ff */
[----:B------:R-:W-:Y:S01]  /*41e0*/  F2FP.SATFINITE.E4M3.F32.PACK_AB_MERGE_C R146, R147, R146, RZ ;  /* 0x000000929392723e */ /* 0x000fe200048070ff */
[----:B------:R4:W-:Y:S01]  /*41f0*/  STS.U16 [R25+UR20], R5 ;  /* 0x0000000519007988 */ /* 0x0009e20008000414 */
[----:B------:R-:W-:Y:S02]  /*4200*/  F2FP.SATFINITE.E4M3.F32.PACK_AB_MERGE_C R148, R149, R148, RZ ;  /* 0x000000949594723e */ /* 0x000fe400048070ff */
[----:B------:R-:W-:Y:S01]  /*4210*/  F2FP.SATFINITE.E4M3.F32.PACK_AB_MERGE_C R150, R151, R150, RZ ;  /* 0x000000969796723e */ /* 0x000fe200048070ff */
[----:B------:R-:W-:Y:S01]  /*4220*/  STS.U16 [R25+UR20+0x8], R0 ;  /* 0x0000080019007988 */ /* 0x000fe20008000414 */
[----:B------:R-:W-:-:S02]  /*4230*/  F2FP.SATFINITE.E4M3.F32.PACK_AB_MERGE_C R80, R81, R80, RZ ;  /* 0x000000505150723e */ /* 0x000fc400048070ff */
[----:B-1----:R-:W-:Y:S01]  /*4240*/  LOP3.LUT R3, R25, 0x10, RZ, 0x3c, !PT ;  /* 0x0000001019037812 */ /* 0x002fe200078e3cff */
[----:B------:R-:W-:Y:S01]  /*4250*/  STS.U16 [R25+UR20+0x408], R4 ;  /* 0x0004080419007988 */ /* 0x000fe20008000414 */
[----:B------:R-:W-:Y:S02]  /*4260*/  F2FP.SATFINITE.E4M3.F32.PACK_AB_MERGE_C R82, R83, R82, RZ ;  /* 0x000000525352723e */ /* 0x000fe400048070ff */
[----:B----4-:R-:W-:Y:S01]  /*4270*/  LOP3.LUT R5, R25, 0x20, RZ, 0x3c, !PT ;  /* 0x0000002019057812 */ /* 0x010fe200078e3cff */
[----:B------:R-:W-:Y:S01]  /*4280*/  STS.U16 [R25+UR20+0x2000], R152 ;  /* 0x0020009819007988 */ /* 0x000fe20008000414 */
[----:B------:R-:W-:-:S03]  /*4290*/  LOP3.LUT R2, R7, 0x7f, RZ, 0xc0, !PT ;  /* 0x0000007f07027812 */ /* 0x000fc600078ec0ff */
[----:B------:R-:W-:Y:S01]  /*42a0*/  STS.U16 [R25+UR20+0x2400], R154 ;  /* 0x0024009a19007988 */ /* 0x000fe20008000414 */
[----:B------:R-:W-:-:S03]  /*42b0*/  ISETP.LT.U32.AND P0, PT, R2, 0x20, P0 ;  /* 0x000000200200780c */ /* 0x000fc60000701070 */
[----:B------:R-:W-:Y:S04]  /*42c0*/  STS.U16 [R25+UR20+0x2008], R156 ;  /* 0x0020089c19007988 */ /* 0x000fe80008000414 */
[----:B------:R-:W-:Y:S01]  /*42d0*/  STS.U16 [R25+UR20+0x2408], R158 ;  /* 0x0024089e19007988 */ /* 0x000fe20008000414 */
[----:B--2---:R-:W-:-:S03]  /*42e0*/  F2FP.SATFINITE.E4M3.F32.PACK_AB_MERGE_C R84, R85, R84, RZ ;  /* 0x000000545554723e */ /* 0x004fc600048070ff */
[----:B------:R-:W-:Y:S02]  /*42f0*/  STS.U16 [R25+UR20+0x4000], R88 ;  /* 0x0040005819007988 */ /* 0x000fe40008000414 */
[----:B------:R-:W-:Y:S01]  /*4300*/  VOTEU.ANY UP0, P0 ;  /* 0x00000000003f7886 */ /* 0x000fe20000000100 */
[----:B------:R-:W-:Y:S01]  /*4310*/  VOTEU.ANY UP1, P0 ;  /* 0x00000000003f7886 */ /* 0x000fe20000020100 */
[----:B------:R-:W-:Y:S03]  /*4320*/  STS.U16 [R25+UR20+0x4400], R90 ;  /* 0x0044005a19007988 */ /* 0x000fe60008000414 */
[----:B------:R-:W-:Y:S01]  /*4330*/  @UP0 UMOV UR6, UR32 ;  /* 0x0000002000060c82 */ /* 0x000fe20008000000 */
[----:B------:R-:W-:Y:S01]  /*4340*/  STS.U16 [R25+UR20+0x4008], R92 ;  /* 0x0040085c19007988 */ /* 0x000fe20008000414 */
[----:B------:R-:W-:-:S03]  /*4350*/  @UP0 UMOV UR7, UR33 ;  /* 0x0000002100070c82 */ /* 0x000fc60008000000 */
[----:B------:R-:W-:Y:S04]  /*4360*/  STS.U16 [R25+UR20+0x4408], R94 ;  /* 0x0044085e19007988 */ /* 0x000fe80008000414 */
[----:B------:R-:W-:Y:S04]  /*4370*/  STS.U16 [R25+UR20+0x6000], R24 ;  /* 0x0060001819007988 */ /* 0x000fe80008000414 */
[----:B------:R-:W-:Y:S04]  /*4380*/  STS.U16 [R25+UR20+0x6400], R26 ;  /* 0x0064001a19007988 */ /* 0x000fe80008000414 */
[----:B------:R-:W-:Y:S04]  /*4390*/  STS.U16 [R25+UR20+0x6008], R28 ;  /* 0x0060081c19007988 */ /* 0x000fe80008000414 */
[----:B------:R-:W-:Y:S04]  /*43a0*/  STS.U16 [R25+UR20+0x6408], R30 ;  /* 0x0064081e19007988 */ /* 0x000fe80008000414 */
[----:B------:R-:W-:Y:S04]  /*43b0*/  STS.U16 [R3+UR20], R6 ;  /* 0x0000000603007988 */ /* 0x000fe80008000414 */
[----:B------:R-:W-:Y:S01]  /*43c0*/  STS.U16 [R3+UR20+0x400], R8 ;  /* 0x0004000803007988 */ /* 0x000fe20008000414 */
[----:B---3--:R-:W-:-:S03]  /*43d0*/  F2FP.SATFINITE.E4M3.F32.PACK_AB_MERGE_C R86, R87, R86, RZ ;  /* 0x000000565756723e */ /* 0x008fc600048070ff */
[----:B------:R-:W-:Y:S04]  /*43e0*/  STS.U16 [R3+UR20+0x8], R9 ;  /* 0x0000080903007988 */ /* 0x000fe80008000414 */
        /* <DEDUP_REMOVED lines=12> */
[----:B------:R1:W-:Y:S04]  /*44b0*/  STS.U16 [R3+UR20+0x6408], R38 ;  /* 0x0064082603007988 */ /* 0x0003e80008000414 */
[----:B------:R-:W-:Y:S04]  /*44c0*/  STS.U16 [R5+UR20], R11 ;  /* 0x0000000b05007988 */ /* 0x000fe80008000414 */
[----:B------:R-:W-:Y:S01]  /*44d0*/  STS.U16 [R5+UR20+0x400], R12 ;  /* 0x0004000c05007988 */ /* 0x000fe20008000414 */
[----:B-1----:R-:W-:-:S03]  /*44e0*/  LOP3.LUT R3, R25, 0x30, RZ, 0x3c, !PT ;  /* 0x0000003019037812 */ /* 0x002fc600078e3cff */
        /* <DEDUP_REMOVED lines=50> */
[----:B-1----:R-:W-:-:S02]  /*4810*/  LOP3.LUT R5, R25, 0x60, RZ, 0x3c, !PT ;  /* 0x0000006019057812 */ /* 0x002fc400078e3cff */
[----:B------:R-:W-:Y:S01]  /*4820*/  LOP3.LUT R25, R25, 0x70, RZ, 0x3c, !PT ;  /* 0x0000007019197812 */ /* 0x000fe200078e3cff */
        /* <DEDUP_REMOVED lines=14> */
[----:B------:R-:W-:Y:S04]  /*4910*/  STS.U16 [R5+UR20], R219 ;  /* 0x000000db05007988 */ /* 0x000fe80008000414 */
        /* <DEDUP_REMOVED lines=30> */
[----:B------:R-:W-:Y:S01]  /*4b00*/  STS.U16 [R25+UR20+0x6408], R86 ;  /* 0x0064085619007988 */ /* 0x000fe20008000414 */
[----:B------:R1:W-:Y:S06]  /*4b10*/  MEMBAR.ALL.CTA ;  /* 0x0000000000007992 */ /* 0x0003ec0000008000 */
[----:B-1----:R-:W1:Y:S02]  /*4b20*/  FENCE.VIEW.ASYNC.S ;  /* 0x00000000000073c6 */ /* 0x002e640000000000 */
[----:B-1----:R-:W-:Y:S06]  /*4b30*/  BAR.SYNC.DEFER_BLOCKING 0x0 ;  /* 0x0000000000007b1d */ /* 0x002fec0000010000 */
[----:B------:R1:W-:Y:S01]  /*4b40*/  @UP1 UTMASTG.2D [UR20], [UR6] ;  /* 0x00000014060013b5 */ /* 0x0003e20008008000 */
[----:B------:R0:W-:Y:S01]  /*4b50*/  UTMACMDFLUSH ;  /* 0x00000000000079b7 */ /* 0x0001e20000000000 */
[----:B------:R-:W-:-:S04]  /*4b60*/  DEPBAR.LE SB0, 0x0 ;  /* 0x000080000000791a */ /* 0x000fc80000000000 */
[----:B------:R-:W-:Y:S06]  /*4b70*/  BAR.SYNC.DEFER_BLOCKING 0x0 ;  /* 0x0000000000007b1d */ /* 0x000fec0000010000 */
[----:B-1----:R-:W-:Y:S05]  /*4b80*/  EXIT ;  /* 0x000000000000794d */ /* 0x002fea0003800000 */
.L_x_49:
[----:B------:R-:W1:Y:S02]  /*4b90*/  SYNCS.PHASECHK.TRANS64.TRYWAIT P0, [UR18+0xc000], R0 ;  /* 0x00c00000ff0075a7 */ /* 0x000e640008000152 */
[----:B-1----:R-:W-:Y:S05]  /*4ba0*/  @!P0 BRA `(.L_x_49) ;  /* 0xfffffffc00f88947 */ /* 0x002fea000383ffff */
[----:B------:R-:W-:Y:S05]  /*4bb0*/  BRA `(.L_x_51) ;  /* 0xffffffdc005c7947 */ /* 0x000fea000383ffff */
.L_x_52:
[----:B------:R-:W-:-:S00]  /*4bc0*/  BRA `(.L_x_52) ;  /* 0xfffffffc00fc7947 */ /* 0x000fc0000383ffff */
[----:B------:R-:W-:-:S00]  /*4bd0*/  NOP ;  /* 0x0000000000007918 */ /* 0x000fc00000000000 */
        /* <DEDUP_REMOVED lines=10> */
.L_x_53:


//--------------------- .nv.shared.gluon_wgmma    --------------------------
	.section	.nv.shared.gluon_wgmma,"aw",@nobits
	.sectionflags	@""
	.align	16
	.zero		1024


//--------------------- .nv.shared.reserved.0     --------------------------
	.section	.nv.shared.reserved.0,"aw",@nobits
	.weak		__nv_reservedSMEM_offset_0_alias
	.size		__nv_reservedSMEM_offset_0_alias, 0, 0
	.other		__nv_reservedSMEM_offset_0_alias,@"STO_CUDA_RESERVED_SHARED STV_DEFAULT"
__nv_reservedSMEM_offset_0_alias:
	.zero		0


//--------------------- .nv.constant0.gluon_wgmma --------------------------
	.section	.nv.constant0.gluon_wgmma,"a",@progbits
	.sectionflags	@""
	.align	4
.nv.constant0.gluon_wgmma:
	.zero		608


//--------------------- SYMBOLS --------------------------

	.type		.nv.reservedSmem.offset0,@object
	.size		.nv.reservedSmem.offset0,0x4
